//
// Generated by NVIDIA NVVM Compiler
//
// Compiler Build ID: CL-36424714
// Cuda compilation tools, release 13.0, V13.0.88
// Based on NVVM 20.0.0
//

.version 9.0
.target sm_100
.address_size 64

	// .globl	_Z19calcular_gradientesPdS_S_ii

.visible .entry _Z19calcular_gradientesPdS_S_ii(
	.param .u64 .ptr .align 1 _Z19calcular_gradientesPdS_S_ii_param_0,
	.param .u64 .ptr .align 1 _Z19calcular_gradientesPdS_S_ii_param_1,
	.param .u64 .ptr .align 1 _Z19calcular_gradientesPdS_S_ii_param_2,
	.param .u32 _Z19calcular_gradientesPdS_S_ii_param_3,
	.param .u32 _Z19calcular_gradientesPdS_S_ii_param_4
)
{
	.reg .pred 	%p<17>;
	.reg .b32 	%r<28>;
	.reg .b64 	%rd<28>;
	.reg .b64 	%fd<68>;

	ld.param.u64 	%rd1, [_Z19calcular_gradientesPdS_S_ii_param_0];
	ld.param.u64 	%rd2, [_Z19calcular_gradientesPdS_S_ii_param_1];
	ld.param.u64 	%rd3, [_Z19calcular_gradientesPdS_S_ii_param_2];
	ld.param.u32 	%r5, [_Z19calcular_gradientesPdS_S_ii_param_3];
	ld.param.u32 	%r6, [_Z19calcular_gradientesPdS_S_ii_param_4];
	mov.u32 	%r8, %ctaid.y;
	mov.u32 	%r9, %ntid.y;
	mov.u32 	%r10, %tid.y;
	mad.lo.s32 	%r11, %r8, %r9, %r10;
	mov.u32 	%r12, %ctaid.x;
	mov.u32 	%r13, %ntid.x;
	mov.u32 	%r14, %tid.x;
	mad.lo.s32 	%r15, %r12, %r13, %r14;
	setp.eq.s32 	%p1, %r11, 0;
	setp.lt.s32 	%p2, %r15, 1;
	or.pred  	%p3, %p1, %p2;
	add.s32 	%r16, %r6, -1;
	setp.ge.s32 	%p4, %r11, %r16;
	or.pred  	%p5, %p3, %p4;
	add.s32 	%r17, %r5, -1;
	setp.ge.s32 	%p6, %r15, %r17;
	or.pred  	%p7, %p5, %p6;
	@%p7 bra 	$L__BB0_8;
	cvta.to.global.u64 	%rd4, %rd1;
	cvta.to.global.u64 	%rd5, %rd2;
	add.s32 	%r18, %r11, -1;
	mul.lo.s32 	%r19, %r5, %r18;
	cvt.s64.s32 	%rd6, %r19;
	cvt.u64.u32 	%rd7, %r15;
	add.s64 	%rd8, %rd6, %rd7;
	shl.b64 	%rd9, %rd8, 3;
	add.s64 	%rd10, %rd4, %rd9;
	ld.global.f64 	%fd13, [%rd10+8];
	ld.global.f64 	%fd14, [%rd10+-8];
	sub.f64 	%fd15, %fd13, %fd14;
	mul.lo.s32 	%r20, %r5, %r11;
	cvt.s64.s32 	%rd11, %r20;
	add.s64 	%rd12, %rd11, %rd7;
	shl.b64 	%rd13, %rd12, 3;
	add.s64 	%rd14, %rd4, %rd13;
	ld.global.f64 	%fd16, [%rd14+8];
	fma.rn.f64 	%fd17, %fd16, 0d4000000000000000, %fd15;
	ld.global.f64 	%fd18, [%rd14+-8];
	add.f64 	%fd19, %fd18, %fd18;
	sub.f64 	%fd20, %fd17, %fd19;
	add.s32 	%r21, %r20, %r5;
	cvt.s64.s32 	%rd15, %r21;
	add.s64 	%rd16, %rd15, %rd7;
	shl.b64 	%rd17, %rd16, 3;
	add.s64 	%rd18, %rd4, %rd17;
	ld.global.f64 	%fd21, [%rd18+8];
	add.f64 	%fd22, %fd21, %fd20;
	ld.global.f64 	%fd23, [%rd18+-8];
	sub.f64 	%fd1, %fd22, %fd23;
	add.s32 	%r22, %r19, %r15;
	mul.wide.s32 	%rd19, %r22, 8;
	add.s64 	%rd20, %rd4, %rd19;
	ld.global.f64 	%fd24, [%rd20];
	fma.rn.f64 	%fd25, %fd24, 0d4000000000000000, %fd14;
	add.f64 	%fd26, %fd13, %fd25;
	sub.f64 	%fd27, %fd26, %fd23;
	add.s32 	%r23, %r21, %r15;
	mul.wide.s32 	%rd21, %r23, 8;
	add.s64 	%rd22, %rd4, %rd21;
	ld.global.f64 	%fd28, [%rd22];
	add.f64 	%fd29, %fd28, %fd28;
	sub.f64 	%fd30, %fd27, %fd29;
	sub.f64 	%fd2, %fd30, %fd21;
	mul.f64 	%fd31, %fd2, %fd2;
	fma.rn.f64 	%fd32, %fd1, %fd1, %fd31;
	sqrt.rn.f64 	%fd33, %fd32;
	add.s32 	%r3, %r22, %r5;
	mul.wide.s32 	%rd23, %r3, 8;
	add.s64 	%rd24, %rd5, %rd23;
	st.global.f64 	[%rd24], %fd33;
	abs.f64 	%fd3, %fd1;
	abs.f64 	%fd4, %fd2;
	setp.leu.f64 	%p8, %fd4, %fd3;
	setp.gt.f64 	%p9, %fd4, %fd3;
	selp.f64 	%fd5, %fd4, %fd3, %p9;
	selp.f64 	%fd34, %fd3, %fd4, %p9;
	div.rn.f64 	%fd35, %fd34, %fd5;
	mul.f64 	%fd36, %fd35, %fd35;
	fma.rn.f64 	%fd37, %fd36, 0dBEF53E1D2A25FF7E, 0d3F2D3B63DBB65B49;
	fma.rn.f64 	%fd38, %fd37, %fd36, 0dBF5312788DDE082E;
	fma.rn.f64 	%fd39, %fd38, %fd36, 0d3F6F9690C8249315;
	fma.rn.f64 	%fd40, %fd39, %fd36, 0dBF82CF5AABC7CF0D;
	fma.rn.f64 	%fd41, %fd40, %fd36, 0d3F9162B0B2A3BFDE;
	fma.rn.f64 	%fd42, %fd41, %fd36, 0dBF9A7256FEB6FC6B;
	fma.rn.f64 	%fd43, %fd42, %fd36, 0d3FA171560CE4A489;
	fma.rn.f64 	%fd44, %fd43, %fd36, 0dBFA4F44D841450E4;
	fma.rn.f64 	%fd45, %fd44, %fd36, 0d3FA7EE3D3F36BB95;
	fma.rn.f64 	%fd46, %fd45, %fd36, 0dBFAAD32AE04A9FD1;
	fma.rn.f64 	%fd47, %fd46, %fd36, 0d3FAE17813D66954F;
	fma.rn.f64 	%fd48, %fd47, %fd36, 0dBFB11089CA9A5BCD;
	fma.rn.f64 	%fd49, %fd48, %fd36, 0d3FB3B12B2DB51738;
	fma.rn.f64 	%fd50, %fd49, %fd36, 0dBFB745D022F8DC5C;
	fma.rn.f64 	%fd51, %fd50, %fd36, 0d3FBC71C709DFE927;
	fma.rn.f64 	%fd52, %fd51, %fd36, 0dBFC2492491FA1744;
	fma.rn.f64 	%fd53, %fd52, %fd36, 0d3FC99999999840D2;
	fma.rn.f64 	%fd54, %fd53, %fd36, 0dBFD555555555544C;
	mul.f64 	%fd55, %fd36, %fd54;
	fma.rn.f64 	%fd6, %fd55, %fd35, %fd35;
	@%p8 bra 	$L__BB0_3;
	{
	.reg .b32 %temp; 
	mov.b64 	{%temp, %r25}, %fd1;
	}
	setp.lt.s32 	%p11, %r25, 0;
	neg.f64 	%fd58, %fd6;
	selp.f64 	%fd59, %fd6, %fd58, %p11;
	add.f64 	%fd66, %fd59, 0d3FF921FB54442D18;
	bra.uni 	$L__BB0_4;
$L__BB0_3:
	{
	.reg .b32 %temp; 
	mov.b64 	{%temp, %r24}, %fd1;
	}
	setp.lt.s32 	%p10, %r24, 0;
	mov.f64 	%fd56, 0d400921FB54442D18;
	sub.f64 	%fd57, %fd56, %fd6;
	selp.f64 	%fd66, %fd57, %fd6, %p10;
$L__BB0_4:
	setp.neu.f64 	%p12, %fd5, 0d0000000000000000;
	@%p12 bra 	$L__BB0_6;
	{
	.reg .b32 %temp; 
	mov.b64 	{%temp, %r27}, %fd1;
	}
	setp.lt.s32 	%p15, %r27, 0;
	selp.f64 	%fd67, 0d400921FB54442D18, 0d0000000000000000, %p15;
	bra.uni 	$L__BB0_7;
$L__BB0_6:
	setp.eq.f64 	%p13, %fd3, %fd4;
	{
	.reg .b32 %temp; 
	mov.b64 	{%temp, %r26}, %fd1;
	}
	setp.lt.s32 	%p14, %r26, 0;
	selp.f64 	%fd60, 0d4002D97C7F3321D2, 0d3FE921FB54442D18, %p14;
	selp.f64 	%fd67, %fd60, %fd66, %p13;
$L__BB0_7:
	add.rn.f64 	%fd61, %fd3, %fd4;
	setp.nan.f64 	%p16, %fd61, %fd61;
	copysign.f64 	%fd62, %fd2, %fd67;
	selp.f64 	%fd63, %fd61, %fd62, %p16;
	mul.f64 	%fd64, %fd63, 0d4066800000000000;
	div.rn.f64 	%fd65, %fd64, 0d400921FB54442D18;
	cvta.to.global.u64 	%rd25, %rd3;
	add.s64 	%rd27, %rd25, %rd23;
	st.global.f64 	[%rd27], %fd65;
$L__BB0_8:
	ret;

}
	// .globl	_Z18aplicar_thresholdsPdS_ddii
.visible .entry _Z18aplicar_thresholdsPdS_ddii(
	.param .u64 .ptr .align 1 _Z18aplicar_thresholdsPdS_ddii_param_0,
	.param .u64 .ptr .align 1 _Z18aplicar_thresholdsPdS_ddii_param_1,
	.param .f64 _Z18aplicar_thresholdsPdS_ddii_param_2,
	.param .f64 _Z18aplicar_thresholdsPdS_ddii_param_3,
	.param .u32 _Z18aplicar_thresholdsPdS_ddii_param_4,
	.param .u32 _Z18aplicar_thresholdsPdS_ddii_param_5
)
{
	.reg .pred 	%p<6>;
	.reg .b32 	%r<12>;
	.reg .b64 	%rd<16>;
	.reg .b64 	%fd<4>;

	ld.param.u64 	%rd2, [_Z18aplicar_thresholdsPdS_ddii_param_0];
	ld.param.u64 	%rd3, [_Z18aplicar_thresholdsPdS_ddii_param_1];
	ld.param.f64 	%fd2, [_Z18aplicar_thresholdsPdS_ddii_param_2];
	ld.param.f64 	%fd3, [_Z18aplicar_thresholdsPdS_ddii_param_3];
	ld.param.u32 	%r4, [_Z18aplicar_thresholdsPdS_ddii_param_4];
	ld.param.u32 	%r5, [_Z18aplicar_thresholdsPdS_ddii_param_5];
	cvta.to.global.u64 	%rd1, %rd3;
	mov.u32 	%r6, %ctaid.y;
	mov.u32 	%r7, %ntid.y;
	mov.u32 	%r8, %tid.y;
	mad.lo.s32 	%r1, %r6, %r7, %r8;
	mov.u32 	%r9, %ctaid.x;
	mov.u32 	%r10, %ntid.x;
	mov.u32 	%r11, %tid.x;
	mad.lo.s32 	%r2, %r9, %r10, %r11;
	setp.ge.s32 	%p1, %r1, %r5;
	setp.ge.s32 	%p2, %r2, %r4;
	or.pred  	%p3, %p2, %p1;
	@%p3 bra 	$L__BB1_6;
	cvta.to.global.u64 	%rd4, %rd2;
	mad.lo.s32 	%r3, %r4, %r1, %r2;
	mul.wide.s32 	%rd5, %r3, 8;
	add.s64 	%rd6, %rd4, %rd5;
	ld.global.f64 	%fd1, [%rd6];
	setp.ltu.f64 	%p4, %fd1, %fd3;
	@%p4 bra 	$L__BB1_3;
	add.s64 	%rd8, %rd1, %rd5;
	mov.b64 	%rd9, 4643176031446892544;
	st.global.u64 	[%rd8], %rd9;
	bra.uni 	$L__BB1_6;
$L__BB1_3:
	setp.ltu.f64 	%p5, %fd1, %fd2;
	@%p5 bra 	$L__BB1_5;
	add.s64 	%rd11, %rd1, %rd5;
	mov.b64 	%rd12, 4638707616191610880;
	st.global.u64 	[%rd11], %rd12;
	bra.uni 	$L__BB1_6;
$L__BB1_5:
	add.s64 	%rd14, %rd1, %rd5;
	mov.b64 	%rd15, 0;
	st.global.u64 	[%rd14], %rd15;
$L__BB1_6:
	ret;

}


// ===== COMPILED SASS (sm_100) =====

	.target	sm_100

	.elftype	@"ET_EXEC"


//--------------------- .note.nv.tkinfo           --------------------------
	.section	.note.nv.tkinfo,"",@"SHT_NOTE"
	.sectionflags	@"SHF_NOTE_NV_TKINFO"
	.tkinfo
        /*0018*/ 	.word	0x00000002
        /*0030*/ 	.string	""
        /*0030*/ 	.string	"ptxas"
        /*0030*/ 	.string	"Cuda compilation tools, release 13.0, V13.0.88"
        /*0030*/ 	.string	"Build cuda_13.0.r13.0/compiler.36424714_0"
        /*0030*/ 	.string	"-arch sm_100 -m 64 "



//--------------------- .note.nv.cuinfo           --------------------------
	.section	.note.nv.cuinfo,"",@"SHT_NOTE"
	.sectionflags	@"SHF_NOTE_NV_CUINFO"
        /*0018*/ 	.short	0x0002
        /*001a*/ 	.short	0x0064
        /*001c*/ 	.short	0x0082
	.zero		2


//--------------------- .nv.info                  --------------------------
	.section	.nv.info,"",@"SHT_CUDA_INFO"
	.align	4


	//----- nvinfo : EIATTR_REGCOUNT
	.align		4
        /*0000*/ 	.byte	0x04, 0x2f
        /*0002*/ 	.short	(.L_1 - .L_0)
	.align		4
.L_0:
        /*0004*/ 	.word	index@(_Z19calcular_gradientesPdS_S_ii)
        /*0008*/ 	.word	0x0000001e


	//----- nvinfo : EIATTR_FRAME_SIZE
	.align		4
.L_1:
        /*000c*/ 	.byte	0x04, 0x11
        /*000e*/ 	.short	(.L_3 - .L_2)
	.align		4
.L_2:
        /*0010*/ 	.word	index@($__internal_1_$__cuda_sm20_dsqrt_rn_f64_mediumpath_v1)
        /*0014*/ 	.word	0x00000000


	//----- nvinfo : EIATTR_FRAME_SIZE
	.align		4
.L_3:
        /*0018*/ 	.byte	0x04, 0x11
        /*001a*/ 	.short	(.L_5 - .L_4)
	.align		4
.L_4:
        /*001c*/ 	.word	index@($__internal_0_$__cuda_sm20_div_rn_f64_full)
        /*0020*/ 	.word	0x00000000


	//----- nvinfo : EIATTR_FRAME_SIZE
	.align		4
.L_5:
        /*0024*/ 	.byte	0x04, 0x11
        /*0026*/ 	.short	(.L_7 - .L_6)
	.align		4
.L_6:
        /*0028*/ 	.word	index@(_Z19calcular_gradientesPdS_S_ii)
        /*002c*/ 	.word	0x00000000


	//----- nvinfo : EIATTR_REGCOUNT
	.align		4
.L_7:
        /*0030*/ 	.byte	0x04, 0x2f
        /*0032*/ 	.short	(.L_9 - .L_8)
	.align		4
.L_8:
        /*0034*/ 	.word	index@(_Z18aplicar_thresholdsPdS_ddii)
        /*0038*/ 	.word	0x0000000c


	//----- nvinfo : EIATTR_FRAME_SIZE
	.align		4
.L_9:
        /*003c*/ 	.byte	0x04, 0x11
        /*003e*/ 	.short	(.L_11 - .L_10)
	.align		4
.L_10:
        /*0040*/ 	.word	index@(_Z18aplicar_thresholdsPdS_ddii)
        /*0044*/ 	.word	0x00000000


	//----- nvinfo : EIATTR_MIN_STACK_SIZE
	.align		4
.L_11:
        /*0048*/ 	.byte	0x04, 0x12
        /*004a*/ 	.short	(.L_13 - .L_12)
	.align		4
.L_12:
        /*004c*/ 	.word	index@(_Z18aplicar_thresholdsPdS_ddii)
        /*0050*/ 	.word	0x00000000


	//----- nvinfo : EIATTR_MIN_STACK_SIZE
	.align		4
.L_13:
        /*0054*/ 	.byte	0x04, 0x12
        /*0056*/ 	.short	(.L_15 - .L_14)
	.align		4
.L_14:
        /*0058*/ 	.word	index@(_Z19calcular_gradientesPdS_S_ii)
        /*005c*/ 	.word	0x00000000
.L_15:


//--------------------- .nv.compat                --------------------------
	.section	.nv.compat,"",@"SHT_CUDA_COMPAT_INFO"
	.align	4
        /*0000*/ 	.byte	0x02, 0x09, 0x00, 0x00, 0x02, 0x02, 0x01, 0x00, 0x02, 0x05, 0x05, 0x00, 0x03, 0x07, 0x01, 0x01
        /*0010*/ 	.byte	0x02, 0x03, 0x00, 0x00, 0x02, 0x06, 0x01, 0x00, 0x04, 0x0b, 0x08, 0x00, 0x01, 0x00, 0x00, 0x00
        /*0020*/ 	.byte	0x00, 0x00, 0x00, 0x00


//--------------------- .nv.info._Z18aplicar_thresholdsPdS_ddii --------------------------
	.section	.nv.info._Z18aplicar_thresholdsPdS_ddii,"",@"SHT_CUDA_INFO"
	.sectionflags	@""
	.align	4


	//----- nvinfo : EIATTR_CUDA_API_VERSION
	.align		4
        /*0000*/ 	.byte	0x04, 0x37
        /*0002*/ 	.short	(.L_17 - .L_16)
.L_16:
        /*0004*/ 	.word	0x00000082


	//----- nvinfo : EIATTR_KPARAM_INFO
	.align		4
.L_17:
        /*0008*/ 	.byte	0x04, 0x17
        /*000a*/ 	.short	(.L_19 - .L_18)
.L_18:
        /*000c*/ 	.word	0x00000000
        /*0010*/ 	.short	0x0005
        /*0012*/ 	.short	0x0024
        /*0014*/ 	.byte	0x00, 0xf0, 0x11, 0x00


	//----- nvinfo : EIATTR_KPARAM_INFO
	.align		4
.L_19:
        /*0018*/ 	.byte	0x04, 0x17
        /*001a*/ 	.short	(.L_21 - .L_20)
.L_20:
        /*001c*/ 	.word	0x00000000
        /*0020*/ 	.short	0x0004
        /*0022*/ 	.short	0x0020
        /*0024*/ 	.byte	0x00, 0xf0, 0x11, 0x00


	//----- nvinfo : EIATTR_KPARAM_INFO
	.align		4
.L_21:
        /*0028*/ 	.byte	0x04, 0x17
        /*002a*/ 	.short	(.L_23 - .L_22)
.L_22:
        /*002c*/ 	.word	0x00000000
        /*0030*/ 	.short	0x0003
        /*0032*/ 	.short	0x0018
        /*0034*/ 	.byte	0x00, 0xf0, 0x21, 0x00


	//----- nvinfo : EIATTR_KPARAM_INFO
	.align		4
.L_23:
        /*0038*/ 	.byte	0x04, 0x17
        /*003a*/ 	.short	(.L_25 - .L_24)
.L_24:
        /*003c*/ 	.word	0x00000000
        /*0040*/ 	.short	0x0002
        /*0042*/ 	.short	0x0010
        /*0044*/ 	.byte	0x00, 0xf0, 0x21, 0x00


	//----- nvinfo : EIATTR_KPARAM_INFO
	.align		4
.L_25:
        /*0048*/ 	.byte	0x04, 0x17
        /*004a*/ 	.short	(.L_27 - .L_26)
.L_26:
        /*004c*/ 	.word	0x00000000
        /*0050*/ 	.short	0x0001
        /*0052*/ 	.short	0x0008
        /*0054*/ 	.byte	0x00, 0xf5, 0x21, 0x00


	//----- nvinfo : EIATTR_KPARAM_INFO
	.align		4
.L_27:
        /*0058*/ 	.byte	0x04, 0x17
        /*005a*/ 	.short	(.L_29 - .L_28)
.L_28:
        /*005c*/ 	.word	0x00000000
        /*0060*/ 	.short	0x0000
        /*0062*/ 	.short	0x0000
        /*0064*/ 	.byte	0x00, 0xf5, 0x21, 0x00


	//----- nvinfo : EIATTR_SPARSE_MMA_MASK
	.align		4
.L_29:
        /*0068*/ 	.byte	0x03, 0x50
        /*006a*/ 	.short	0x0000


	//----- nvinfo : EIATTR_MAXREG_COUNT
	.align		4
        /*006c*/ 	.byte	0x03, 0x1b
        /*006e*/ 	.short	0x00ff


	//----- nvinfo : EIATTR_MERCURY_ISA_VERSION
	.align		4
        /*0070*/ 	.byte	0x03, 0x5f
        /*0072*/ 	.short	0x0101


	//----- nvinfo : EIATTR_VRC_CTA_INIT_COUNT
	.align		4
        /*0074*/ 	.byte	0x02, 0x4a
	.zero		1
	.zero		1


	//----- nvinfo : EIATTR_EXIT_INSTR_OFFSETS
	.align		4
        /*0078*/ 	.byte	0x04, 0x1c
        /*007a*/ 	.short	(.L_31 - .L_30)


	//   ....[0]....
.L_30:
        /*007c*/ 	.word	0x000000c0


	//   ....[1]....
        /*0080*/ 	.word	0x00000190


	//   ....[2]....
        /*0084*/ 	.word	0x00000210


	//   ....[3]....
        /*0088*/ 	.word	0x00000250


	//----- nvinfo : EIATTR_CBANK_PARAM_SIZE
	.align		4
.L_31:
        /*008c*/ 	.byte	0x03, 0x19
        /*008e*/ 	.short	0x0028


	//----- nvinfo : EIATTR_PARAM_CBANK
	.align		4
        /*0090*/ 	.byte	0x04, 0x0a
        /*0092*/ 	.short	(.L_33 - .L_32)
	.align		4
.L_32:
        /*0094*/ 	.word	index@(.nv.constant0._Z18aplicar_thresholdsPdS_ddii)
        /*0098*/ 	.short	0x0380
        /*009a*/ 	.short	0x0028


	//----- nvinfo : EIATTR_SW_WAR
	.align		4
.L_33:
        /*009c*/ 	.byte	0x04, 0x36
        /*009e*/ 	.short	(.L_35 - .L_34)
.L_34:
        /*00a0*/ 	.word	0x00000008
.L_35:


//--------------------- .nv.info._Z19calcular_gradientesPdS_S_ii --------------------------
	.section	.nv.info._Z19calcular_gradientesPdS_S_ii,"",@"SHT_CUDA_INFO"
	.sectionflags	@""
	.align	4


	//----- nvinfo : EIATTR_CUDA_API_VERSION
	.align		4
        /*0000*/ 	.byte	0x04, 0x37
        /*0002*/ 	.short	(.L_37 - .L_36)
.L_36:
        /*0004*/ 	.word	0x00000082


	//----- nvinfo : EIATTR_KPARAM_INFO
	.align		4
.L_37:
        /*0008*/ 	.byte	0x04, 0x17
        /*000a*/ 	.short	(.L_39 - .L_38)
.L_38:
        /*000c*/ 	.word	0x00000000
        /*0010*/ 	.short	0x0004
        /*0012*/ 	.short	0x001c
        /*0014*/ 	.byte	0x00, 0xf0, 0x11, 0x00


	//----- nvinfo : EIATTR_KPARAM_INFO
	.align		4
.L_39:
        /*0018*/ 	.byte	0x04, 0x17
        /*001a*/ 	.short	(.L_41 - .L_40)
.L_40:
        /*001c*/ 	.word	0x00000000
        /*0020*/ 	.short	0x0003
        /*0022*/ 	.short	0x0018
        /*0024*/ 	.byte	0x00, 0xf0, 0x11, 0x00


	//----- nvinfo : EIATTR_KPARAM_INFO
	.align		4
.L_41:
        /*0028*/ 	.byte	0x04, 0x17
        /*002a*/ 	.short	(.L_43 - .L_42)
.L_42:
        /*002c*/ 	.word	0x00000000
        /*0030*/ 	.short	0x0002
        /*0032*/ 	.short	0x0010
        /*0034*/ 	.byte	0x00, 0xf5, 0x21, 0x00


	//----- nvinfo : EIATTR_KPARAM_INFO
	.align		4
.L_43:
        /*0038*/ 	.byte	0x04, 0x17
        /*003a*/ 	.short	(.L_45 - .L_44)
.L_44:
        /*003c*/ 	.word	0x00000000
        /*0040*/ 	.short	0x0001
        /*0042*/ 	.short	0x0008
        /*0044*/ 	.byte	0x00, 0xf5, 0x21, 0x00


	//----- nvinfo : EIATTR_KPARAM_INFO
	.align		4
.L_45:
        /*0048*/ 	.byte	0x04, 0x17
        /*004a*/ 	.short	(.L_47 - .L_46)
.L_46:
        /*004c*/ 	.word	0x00000000
        /*0050*/ 	.short	0x0000
        /*0052*/ 	.short	0x0000
        /*0054*/ 	.byte	0x00, 0xf5, 0x21, 0x00


	//----- nvinfo : EIATTR_SPARSE_MMA_MASK
	.align		4
.L_47:
        /*0058*/ 	.byte	0x03, 0x50
        /*005a*/ 	.short	0x0000


	//----- nvinfo : EIATTR_MAXREG_COUNT
	.align		4
        /*005c*/ 	.byte	0x03, 0x1b
        /*005e*/ 	.short	0x00ff


	//----- nvinfo : EIATTR_MERCURY_ISA_VERSION
	.align		4
        /*0060*/ 	.byte	0x03, 0x5f
        /*0062*/ 	.short	0x0101


	//----- nvinfo : EIATTR_VRC_CTA_INIT_COUNT
	.align		4
        /*0064*/ 	.byte	0x02, 0x4a
	.zero		1
	.zero		1


	//----- nvinfo : EIATTR_EXIT_INSTR_OFFSETS
	.align		4
        /*0068*/ 	.byte	0x04, 0x1c
        /*006a*/ 	.short	(.L_49 - .L_48)


	//   ....[0]....
.L_48:
        /*006c*/ 	.word	0x00000100


	//   ....[1]....
        /*0070*/ 	.word	0x00000e60


	//----- nvinfo : EIATTR_CRS_STACK_SIZE
	.align		4
.L_49:
        /*0074*/ 	.byte	0x04, 0x1e
        /*0076*/ 	.short	(.L_51 - .L_50)
.L_50:
        /*0078*/ 	.word	0x00000000


	//----- nvinfo : EIATTR_CBANK_PARAM_SIZE
	.align		4
.L_51:
        /*007c*/ 	.byte	0x03, 0x19
        /*007e*/ 	.short	0x0020


	//----- nvinfo : EIATTR_PARAM_CBANK
	.align		4
        /*0080*/ 	.byte	0x04, 0x0a
        /*0082*/ 	.short	(.L_53 - .L_52)
	.align		4
.L_52:
        /*0084*/ 	.word	index@(.nv.constant0._Z19calcular_gradientesPdS_S_ii)
        /*0088*/ 	.short	0x0380
        /*008a*/ 	.short	0x0020


	//----- nvinfo : EIATTR_SW_WAR
	.align		4
.L_53:
        /*008c*/ 	.byte	0x04, 0x36
        /*008e*/ 	.short	(.L_55 - .L_54)
.L_54:
        /*0090*/ 	.word	0x00000008
.L_55:


//--------------------- .nv.callgraph             --------------------------
	.section	.nv.callgraph,"",@"SHT_CUDA_CALLGRAPH"
	.align	4
	.sectionentsize	8
	.align		4
        /*0000*/ 	.word	0x00000000
	.align		4
        /*0004*/ 	.word	0xffffffff
	.align		4
        /*0008*/ 	.word	0x00000000
	.align		4
        /*000c*/ 	.word	0xfffffffe
	.align		4
        /*0010*/ 	.word	0x00000000
	.align		4
        /*0014*/ 	.word	0xfffffffd
	.align		4
        /*0018*/ 	.word	0x00000000
	.align		4
        /*001c*/ 	.word	0xfffffffc


//--------------------- .text._Z18aplicar_thresholdsPdS_ddii --------------------------
	.section	.text._Z18aplicar_thresholdsPdS_ddii,"ax",@progbits
	.align	128
        .global         _Z18aplicar_thresholdsPdS_ddii
        .type           _Z18aplicar_thresholdsPdS_ddii,@function
        .size           _Z18aplicar_thresholdsPdS_ddii,(.L_x_19 - _Z18aplicar_thresholdsPdS_ddii)
        .other          _Z18aplicar_thresholdsPdS_ddii,@"STO_CUDA_ENTRY STV_DEFAULT"
_Z18aplicar_thresholdsPdS_ddii:
.text._Z18aplicar_thresholdsPdS_ddii:
[----:B------:R-:W-:Y:S01]  /*0000*/  LDC R1, c[0x0][0x37c] ;  /* 0x0000df00ff017b82 */ /* 0x000fe20000000800 */
[----:B------:R-:W0:Y:S07]  /*0010*/  S2R R3, SR_TID.Y ;  /* 0x0000000000037919 */ /* 0x000e2e0000002200 */
[----:B------:R-:W0:Y:S01]  /*0020*/  S2UR UR4, SR_CTAID.Y ;  /* 0x00000000000479c3 */ /* 0x000e220000002600 */
[----:B------:R-:W1:Y:S01]  /*0030*/  LDCU.64 UR6, c[0x0][0x3a0] ;  /* 0x00007400ff0677ac */ /* 0x000e620008000a00 */
[----:B------:R-:W2:Y:S06]  /*0040*/  S2R R2, SR_TID.X ;  /* 0x0000000000027919 */ /* 0x000eac0000002100 */
[----:B------:R-:W0:Y:S08]  /*0050*/  LDC R0, c[0x0][0x364] ;  /* 0x0000d900ff007b82 */ /* 0x000e300000000800 */
[----:B------:R-:W2:Y:S08]  /*0060*/  S2UR UR5, SR_CTAID.X ;  /* 0x00000000000579c3 */ /* 0x000eb00000002500 */
[----:B------:R-:W2:Y:S01]  /*0070*/  LDC R5, c[0x0][0x360] ;  /* 0x0000d800ff057b82 */ /* 0x000ea20000000800 */
[----:B0-----:R-:W-:-:S05]  /*0080*/  IMAD R0, R0, UR4, R3 ;  /* 0x0000000400007c24 */ /* 0x001fca000f8e0203 */
[----:B-1----:R-:W-:Y:S01]  /*0090*/  ISETP.GE.AND P0, PT, R0, UR7, PT ;  /* 0x0000000700007c0c */ /* 0x002fe2000bf06270 */
[----:B--2---:R-:W-:-:S05]  /*00a0*/  IMAD R5, R5, UR5, R2 ;  /* 0x0000000505057c24 */ /* 0x004fca000f8e0202 */
[----:B------:R-:W-:-:S13]  /*00b0*/  ISETP.GE.OR P0, PT, R5, UR6, P0 ;  /* 0x0000000605007c0c */ /* 0x000fda0008706670 */
[----:B------:R-:W-:Y:S05]  /*00c0*/  @P0 EXIT ;  /* 0x000000000000094d */ /* 0x000fea0003800000 */
[----:B------:R-:W0:Y:S01]  /*00d0*/  LDC.64 R2, c[0x0][0x380] ;  /* 0x0000e000ff027b82 */ /* 0x000e220000000a00 */
[----:B------:R-:W1:Y:S01]  /*00e0*/  LDCU.64 UR4, c[0x0][0x358] ;  /* 0x00006b00ff0477ac */ /* 0x000e620008000a00 */
[----:B------:R-:W-:Y:S01]  /*00f0*/  IMAD R9, R0, UR6, R5 ;  /* 0x0000000600097c24 */ /* 0x000fe2000f8e0205 */
[----:B------:R-:W2:Y:S03]  /*0100*/  LDCU.64 UR8, c[0x0][0x398] ;  /* 0x00007300ff0877ac */ /* 0x000ea60008000a00 */
[----:B0-----:R-:W-:-:S06]  /*0110*/  IMAD.WIDE R2, R9, 0x8, R2 ;  /* 0x0000000809027825 */ /* 0x001fcc00078e0202 */
[----:B-1----:R-:W2:Y:S02]  /*0120*/  LDG.E.64 R2, desc[UR4][R2.64] ;  /* 0x0000000402027981 */ /* 0x002ea4000c1e1b00 */
[----:B--2---:R-:W-:-:S14]  /*0130*/  DSETP.GE.AND P0, PT, R2, UR8, PT ;  /* 0x0000000802007e2a */ /* 0x004fdc000bf06000 */
[----:B------:R-:W0:Y:S01]  /*0140*/  @P0 LDC.64 R4, c[0x0][0x388] ;  /* 0x0000e200ff040b82 */ /* 0x000e220000000a00 */
[----:B------:R-:W-:Y:S02]  /*0150*/  @P0 MOV R6, 0x0 ;  /* 0x0000000000060802 */ /* 0x000fe40000000f00 */
[----:B------:R-:W-:Y:S01]  /*0160*/  @P0 MOV R7, 0x406fe000 ;  /* 0x406fe00000070802 */ /* 0x000fe20000000f00 */
[----:B0-----:R-:W-:-:S05]  /*0170*/  @P0 IMAD.WIDE R4, R9, 0x8, R4 ;  /* 0x0000000809040825 */ /* 0x001fca00078e0204 */
[----:B------:R0:W-:Y:S01]  /*0180*/  @P0 STG.E.64 desc[UR4][R4.64], R6 ;  /* 0x0000000604000986 */ /* 0x0001e2000c101b04 */
[----:B------:R-:W-:Y:S05]  /*0190*/  @P0 EXIT ;  /* 0x000000000000094d */ /* 0x000fea0003800000 */
[----:B------:R-:W1:Y:S02]  /*01a0*/  LDCU.64 UR6, c[0x0][0x390] ;  /* 0x00007200ff0677ac */ /* 0x000e640008000a00 */
[----:B-1----:R-:W-:-:S14]  /*01b0*/  DSETP.GE.AND P0, PT, R2, UR6, PT ;  /* 0x0000000602007e2a */ /* 0x002fdc000bf06000 */
[----:B0-----:R-:W0:Y:S01]  /*01c0*/  @P0 LDC.64 R4, c[0x0][0x388] ;  /* 0x0000e200ff040b82 */ /* 0x001e220000000a00 */
[----:B------:R-:W-:Y:S02]  /*01d0*/  @P0 MOV R2, 0x0 ;  /* 0x0000000000020802 */ /* 0x000fe40000000f00 */
[----:B------:R-:W-:Y:S01]  /*01e0*/  @P0 MOV R3, 0x40600000 ;  /* 0x4060000000030802 */ /* 0x000fe20000000f00 */
[----:B0-----:R-:W-:-:S05]  /*01f0*/  @P0 IMAD.WIDE R4, R9, 0x8, R4 ;  /* 0x0000000809040825 */ /* 0x001fca00078e0204 */
[----:B------:R0:W-:Y:S01]  /*0200*/  @P0 STG.E.64 desc[UR4][R4.64], R2 ;  /* 0x0000000204000986 */ /* 0x0001e2000c101b04 */
[----:B------:R-:W-:Y:S05]  /*0210*/  @P0 EXIT ;  /* 0x000000000000094d */ /* 0x000fea0003800000 */
[----:B0-----:R-:W0:Y:S02]  /*0220*/  LDC.64 R2, c[0x0][0x388] ;  /* 0x0000e200ff027b82 */ /* 0x001e240000000a00 */
[----:B0-----:R-:W-:-:S05]  /*0230*/  IMAD.WIDE R2, R9, 0x8, R2 ;  /* 0x0000000809027825 */ /* 0x001fca00078e0202 */
[----:B------:R-:W-:Y:S01]  /*0240*/  STG.E.64 desc[UR4][R2.64], RZ ;  /* 0x000000ff02007986 */ /* 0x000fe2000c101b04 */
[----:B------:R-:W-:Y:S05]  /*0250*/  EXIT ;  /* 0x000000000000794d */ /* 0x000fea0003800000 */
.L_x_0:
[----:B------:R-:W-:-:S00]  /*0260*/  BRA `(.L_x_0) ;  /* 0xfffffffc00fc7947 */ /* 0x000fc0000383ffff */
[----:B------:R-:W-:-:S00]  /*0270*/  NOP ;  /* 0x0000000000007918 */ /* 0x000fc00000000000 */
        /* <DEDUP_REMOVED lines=8> */
.L_x_19:


//--------------------- .text._Z19calcular_gradientesPdS_S_ii --------------------------
	.section	.text._Z19calcular_gradientesPdS_S_ii,"ax",@progbits
	.align	128
        .global         _Z19calcular_gradientesPdS_S_ii
        .type           _Z19calcular_gradientesPdS_S_ii,@function
        .size           _Z19calcular_gradientesPdS_S_ii,(.L_x_18 - _Z19calcular_gradientesPdS_S_ii)
        .other          _Z19calcular_gradientesPdS_S_ii,@"STO_CUDA_ENTRY STV_DEFAULT"
_Z19calcular_gradientesPdS_S_ii:
.text._Z19calcular_gradientesPdS_S_ii:
[----:B------:R-:W-:Y:S01]  /*0000*/  LDC R1, c[0x0][0x37c] ;  /* 0x0000df00ff017b82 */ /* 0x000fe20000000800 */
[----:B------:R-:W0:Y:S07]  /*0010*/  S2R R5, SR_TID.X ;  /* 0x0000000000057919 */ /* 0x000e2e0000002100 */
[----:B------:R-:W1:Y:S01]  /*0020*/  LDC R0, c[0x0][0x364] ;  /* 0x0000d900ff007b82 */ /* 0x000e620000000800 */
[----:B------:R-:W2:Y:S01]  /*0030*/  LDCU.64 UR6, c[0x0][0x398] ;  /* 0x00007300ff0677ac */ /* 0x000ea20008000a00 */
[----:B------:R-:W1:Y:S06]  /*0040*/  S2R R3, SR_TID.Y ;  /* 0x0000000000037919 */ /* 0x000e6c0000002200 */
[----:B------:R-:W0:Y:S08]  /*0050*/  S2UR UR5, SR_CTAID.X ;  /* 0x00000000000579c3 */ /* 0x000e300000002500 */
[----:B------:R-:W0:Y:S08]  /*0060*/  LDC R4, c[0x0][0x360] ;  /* 0x0000d800ff047b82 */ /* 0x000e300000000800 */
[----:B------:R-:W1:Y:S01]  /*0070*/  S2UR UR4, SR_CTAID.Y ;  /* 0x00000000000479c3 */ /* 0x000e620000002600 */
[----:B0-----:R-:W-:Y:S01]  /*0080*/  IMAD R4, R4, UR5, R5 ;  /* 0x0000000504047c24 */ /* 0x001fe2000f8e0205 */
[----:B--2---:R-:W-:-:S04]  /*0090*/  UIADD3 UR5, UPT, UPT, UR6, -0x1, URZ ;  /* 0xffffffff06057890 */ /* 0x004fc8000fffe0ff */
[----:B------:R-:W-:Y:S01]  /*00a0*/  ISETP.GE.AND P0, PT, R4, 0x1, PT ;  /* 0x000000010400780c */ /* 0x000fe20003f06270 */
[----:B-1----:R-:W-:Y:S01]  /*00b0*/  IMAD R0, R0, UR4, R3 ;  /* 0x0000000400007c24 */ /* 0x002fe2000f8e0203 */
[----:B------:R-:W-:-:S04]  /*00c0*/  UIADD3 UR4, UPT, UPT, UR7, -0x1, URZ ;  /* 0xffffffff07047890 */ /* 0x000fc8000fffe0ff */
[----:B------:R-:W-:-:S04]  /*00d0*/  ISETP.EQ.OR P0, PT, R0, RZ, !P0 ;  /* 0x000000ff0000720c */ /* 0x000fc80004702670 */
[----:B------:R-:W-:-:S04]  /*00e0*/  ISETP.GE.OR P0, PT, R0, UR4, P0 ;  /* 0x0000000400007c0c */ /* 0x000fc80008706670 */
[----:B------:R-:W-:-:S13]  /*00f0*/  ISETP.GE.OR P0, PT, R4, UR5, P0 ;  /* 0x0000000504007c0c */ /* 0x000fda0008706670 */
[----:B------:R-:W-:Y:S05]  /*0100*/  @P0 EXIT ;  /* 0x000000000000094d */ /* 0x000fea0003800000 */
[----:B------:R-:W0:Y:S01]  /*0110*/  LDC.64 R2, c[0x0][0x380] ;  /* 0x0000e000ff027b82 */ /* 0x000e220000000a00 */
[----:B------:R-:W1:Y:S01]  /*0120*/  LDCU.64 UR8, c[0x0][0x380] ;  /* 0x00007000ff0877ac */ /* 0x000e620008000a00 */
[C---:B------:R-:W-:Y:S02]  /*0130*/  VIADD R5, R0.reuse, 0xffffffff ;  /* 0xffffffff00057836 */ /* 0x040fe40000000000 */
[----:B------:R-:W-:Y:S01]  /*0140*/  IMAD R7, R0, UR6, RZ ;  /* 0x0000000600077c24 */ /* 0x000fe2000f8e02ff */
[----:B------:R-:W2:Y:S01]  /*0150*/  LDCU.64 UR4, c[0x0][0x358] ;  /* 0x00006b00ff0477ac */ /* 0x000ea20008000a00 */
[----:B------:R-:W-:-:S03]  /*0160*/  IMAD R5, R5, UR6, RZ ;  /* 0x0000000605057c24 */ /* 0x000fc6000f8e02ff */
[C---:B------:R-:W-:Y:S01]  /*0170*/  IADD3 R8, P1, PT, R4.reuse, R7, RZ ;  /* 0x0000000704087210 */ /* 0x040fe20007f3e0ff */
[C---:B------:R-:W-:Y:S01]  /*0180*/  IMAD.IADD R0, R4.reuse, 0x1, R5 ;  /* 0x0000000104007824 */ /* 0x040fe200078e0205 */
[----:B------:R-:W-:-:S04]  /*0190*/  IADD3 R6, P0, PT, R4, R5, RZ ;  /* 0x0000000504067210 */ /* 0x000fc80007f1e0ff */
[----:B------:R-:W-:Y:S01]  /*01a0*/  LEA.HI.X.SX32 R9, R5, RZ, 0x1, P0 ;  /* 0x000000ff05097211 */ /* 0x000fe200000f0eff */
[----:B------:R-:W-:Y:S01]  /*01b0*/  VIADD R5, R7, UR6 ;  /* 0x0000000607057c36 */ /* 0x000fe20008000000 */
[----:B-1----:R-:W-:-:S04]  /*01c0*/  LEA R20, P0, R6, UR8, 0x3 ;  /* 0x0000000806147c11 */ /* 0x002fc8000f8018ff */
[----:B------:R-:W-:Y:S01]  /*01d0*/  LEA.HI.X R21, R6, UR9, R9, 0x3, P0 ;  /* 0x0000000906157c11 */ /* 0x000fe200080f1c09 */
[----:B0-----:R-:W-:Y:S01]  /*01e0*/  IMAD.WIDE R14, R0, 0x8, R2 ;  /* 0x00000008000e7825 */ /* 0x001fe200078e0202 */
[----:B------:R-:W-:Y:S02]  /*01f0*/  LEA.HI.X.SX32 R9, R7, RZ, 0x1, P1 ;  /* 0x000000ff07097211 */ /* 0x000fe400008f0eff */
[----:B------:R-:W-:Y:S01]  /*0200*/  LEA R16, P0, R8, UR8, 0x3 ;  /* 0x0000000808107c11 */ /* 0x000fe2000f8018ff */
[----:B--2---:R-:W2:Y:S01]  /*0210*/  LDG.E.64 R10, desc[UR4][R20.64+-0x8] ;  /* 0xfffff804140a7981 */ /* 0x004ea2000c1e1b00 */
[----:B------:R-:W-:-:S03]  /*0220*/  IADD3 R6, P1, PT, R4, R5, RZ ;  /* 0x0000000504067210 */ /* 0x000fc60007f3e0ff */
[----:B------:R-:W2:Y:S01]  /*0230*/  LDG.E.64 R14, desc[UR4][R14.64] ;  /* 0x000000040e0e7981 */ /* 0x000ea2000c1e1b00 */
[----:B------:R-:W-:Y:S01]  /*0240*/  IMAD.IADD R7, R4, 0x1, R5 ;  /* 0x0000000104077824 */ /* 0x000fe200078e0205 */
[----:B------:R-:W-:Y:S02]  /*0250*/  LEA.HI.X R17, R8, UR9, R9, 0x3, P0 ;  /* 0x0000000908117c11 */ /* 0x000fe400080f1c09 */
[----:B------:R-:W-:Y:S01]  /*0260*/  LEA.HI.X.SX32 R5, R5, RZ, 0x1, P1 ;  /* 0x000000ff05057211 */ /* 0x000fe200008f0eff */
[----:B------:R-:W3:Y:S01]  /*0270*/  LDG.E.64 R8, desc[UR4][R20.64+0x8] ;  /* 0x0000080414087981 */ /* 0x000ee2000c1e1b00 */
[C---:B------:R-:W-:Y:S01]  /*0280*/  LEA R18, P0, R6.reuse, UR8, 0x3 ;  /* 0x0000000806127c11 */ /* 0x040fe2000f8018ff */
[----:B------:R-:W-:Y:S02]  /*0290*/  IMAD.WIDE R2, R7, 0x8, R2 ;  /* 0x0000000807027825 */ /* 0x000fe400078e0202 */
[----:B------:R-:W4:Y:S01]  /*02a0*/  LDG.E.64 R22, desc[UR4][R16.64+0x8] ;  /* 0x0000080410167981 */ /* 0x000f22000c1e1b00 */
[----:B------:R-:W-:-:S03]  /*02b0*/  LEA.HI.X R19, R6, UR9, R5, 0x3, P0 ;  /* 0x0000000906137c11 */ /* 0x000fc600080f1c05 */
[----:B------:R-:W5:Y:S04]  /*02c0*/  LDG.E.64 R12, desc[UR4][R16.64+-0x8] ;  /* 0xfffff804100c7981 */ /* 0x000f68000c1e1b00 */
[----:B------:R-:W5:Y:S04]  /*02d0*/  LDG.E.64 R2, desc[UR4][R2.64] ;  /* 0x0000000402027981 */ /* 0x000f68000c1e1b00 */
[----:B------:R-:W5:Y:S04]  /*02e0*/  LDG.E.64 R6, desc[UR4][R18.64+-0x8] ;  /* 0xfffff80412067981 */ /* 0x000f68000c1e1b00 */
[----:B------:R-:W5:Y:S01]  /*02f0*/  LDG.E.64 R4, desc[UR4][R18.64+0x8] ;  /* 0x0000080412047981 */ /* 0x000f62000c1e1b00 */
[----:B------:R-:W-:Y:S01]  /*0300*/  BSSY.RECONVERGENT B0, `(.L_x_1) ;  /* 0x0000021000007945 */ /* 0x000fe20003800200 */
[----:B--2---:R-:W-:-:S02]  /*0310*/  DFMA R14, R14, 2, R10 ;  /* 0x400000000e0e782b */ /* 0x004fc4000000000a */
[----:B---3--:R-:W-:-:S06]  /*0320*/  DADD R10, R8, -R10 ;  /* 0x00000000080a7229 */ /* 0x008fcc000000080a */
[----:B------:R-:W-:Y:S02]  /*0330*/  DADD R14, R8, R14 ;  /* 0x00000000080e7229 */ /* 0x000fe4000000000e */
[----:B----4-:R-:W-:Y:S02]  /*0340*/  DFMA R10, R22, 2, R10 ;  /* 0x40000000160a782b */ /* 0x010fe4000000000a */
[----:B-----5:R-:W-:Y:S02]  /*0350*/  DADD R12, R12, R12 ;  /* 0x000000000c0c7229 */ /* 0x020fe4000000000c */
[----:B------:R-:W-:Y:S02]  /*0360*/  DADD R8, R2, R2 ;  /* 0x0000000002087229 */ /* 0x000fe40000000002 */
[----:B------:R-:W-:-:S04]  /*0370*/  DADD R14, -R6, R14 ;  /* 0x00000000060e7229 */ /* 0x000fc8000000010e */
[----:B------:R-:W-:-:S04]  /*0380*/  DADD R10, R10, -R12 ;  /* 0x000000000a0a7229 */ /* 0x000fc8000000080c */
[----:B------:R-:W-:-:S04]  /*0390*/  DADD R8, R14, -R8 ;  /* 0x000000000e087229 */ /* 0x000fc80000000808 */
[----:B------:R-:W-:-:S04]  /*03a0*/  DADD R10, R10, R4 ;  /* 0x000000000a0a7229 */ /* 0x000fc80000000004 */
[----:B------:R-:W-:-:S04]  /*03b0*/  DADD R4, -R4, R8 ;  /* 0x0000000004047229 */ /* 0x000fc80000000108 */
[----:B------:R-:W-:-:S04]  /*03c0*/  DADD R6, R10, -R6 ;  /* 0x000000000a067229 */ /* 0x000fc80000000806 */
[----:B------:R-:W-:-:S08]  /*03d0*/  DMUL R2, R4, R4 ;  /* 0x0000000404027228 */ /* 0x000fd00000000000 */
[----:B------:R-:W-:-:S06]  /*03e0*/  DFMA R2, R6, R6, R2 ;  /* 0x000000060602722b */ /* 0x000fcc0000000002 */
[----:B------:R-:W0:Y:S04]  /*03f0*/  MUFU.RSQ64H R13, R3 ;  /* 0x00000003000d7308 */ /* 0x000e280000001c00 */
[----:B------:R-:W-:Y:S02]  /*0400*/  VIADD R12, R3, 0xfcb00000 ;  /* 0xfcb00000030c7836 */ /* 0x000fe40000000000 */
[----:B------:R-:W-:-:S04]  /*0410*/  IMAD.MOV.U32 R10, RZ, RZ, 0x0 ;  /* 0x00000000ff0a7424 */ /* 0x000fc800078e00ff */
[----:B0-----:R-:W-:Y:S01]  /*0420*/  DMUL R8, R12, R12 ;  /* 0x0000000c0c087228 */ /* 0x001fe20000000000 */
[----:B------:R-:W-:-:S07]  /*0430*/  IMAD.MOV.U32 R11, RZ, RZ, 0x3fd80000 ;  /* 0x3fd80000ff0b7424 */ /* 0x000fce00078e00ff */
[----:B------:R-:W-:-:S08]  /*0440*/  DFMA R8, R2, -R8, 1 ;  /* 0x3ff000000208742b */ /* 0x000fd00000000808 */
[----:B------:R-:W-:Y:S02]  /*0450*/  DFMA R10, R8, R10, 0.5 ;  /* 0x3fe00000080a742b */ /* 0x000fe4000000000a */
[----:B------:R-:W-:-:S08]  /*0460*/  DMUL R8, R12, R8 ;  /* 0x000000080c087228 */ /* 0x000fd00000000000 */
[----:B------:R-:W-:Y:S01]  /*0470*/  DFMA R14, R10, R8, R12 ;  /* 0x000000080a0e722b */ /* 0x000fe2000000000c */
[----:B------:R-:W-:-:S07]  /*0480*/  ISETP.GE.U32.AND P0, PT, R12, 0x7ca00000, PT ;  /* 0x7ca000000c00780c */ /* 0x000fce0003f06070 */
[----:B------:R-:W-:Y:S02]  /*0490*/  DMUL R16, R2, R14 ;  /* 0x0000000e02107228 */ /* 0x000fe40000000000 */
[----:B------:R-:W-:Y:S02]  /*04a0*/  VIADD R21, R15, 0xfff00000 ;  /* 0xfff000000f157836 */ /* 0x000fe40000000000 */
[----:B------:R-:W-:-:S04]  /*04b0*/  IMAD.MOV.U32 R20, RZ, RZ, R14 ;  /* 0x000000ffff147224 */ /* 0x000fc800078e000e */
[----:B------:R-:W-:-:S08]  /*04c0*/  DFMA R18, R16, -R16, R2 ;  /* 0x800000101012722b */ /* 0x000fd00000000002 */
[----:B------:R-:W-:Y:S01]  /*04d0*/  DFMA R10, R18, R20, R16 ;  /* 0x00000014120a722b */ /* 0x000fe20000000010 */
[----:B------:R-:W-:Y:S10]  /*04e0*/  @!P0 BRA `(.L_x_2) ;  /* 0x0000000000088947 */ /* 0x000ff40003800000 */
[----:B------:R-:W-:-:S07]  /*04f0*/  MOV R8, 0x510 ;  /* 0x0000051000087802 */ /* 0x000fce0000000f00 */
[----:B------:R-:W-:Y:S05]  /*0500*/  CALL.REL.NOINC `($__internal_1_$__cuda_sm20_dsqrt_rn_f64_mediumpath_v1) ;  /* 0x0000000c00c87944 */ /* 0x000fea0003c00000 */
.L_x_2:
[----:B------:R-:W-:Y:S05]  /*0510*/  BSYNC.RECONVERGENT B0 ;  /* 0x0000000000007941 */ /* 0x000fea0003800200 */
.L_x_1:
[----:B------:R-:W-:Y:S01]  /*0520*/  DADD R18, -RZ, |R4| ;  /* 0x00000000ff127229 */ /* 0x000fe20000000504 */
[----:B------:R-:W-:Y:S01]  /*0530*/  IMAD.MOV.U32 R2, RZ, RZ, 0x1 ;  /* 0x00000001ff027424 */ /* 0x000fe200078e00ff */
[--C-:B------:R-:W-:Y:S01]  /*0540*/  DADD R20, -RZ, |R6|.reuse ;  /* 0x00000000ff147229 */ /* 0x100fe20000000506 */
[----:B------:R-:W0:Y:S01]  /*0550*/  LDCU UR6, c[0x0][0x398] ;  /* 0x00007300ff0677ac */ /* 0x000e220008000800 */
[----:B------:R-:W-:Y:S01]  /*0560*/  DSETP.GT.AND P1, PT, |R4|, |R6|, PT ;  /* 0x400000060400722a */ /* 0x000fe20003f24200 */
[----:B------:R-:W-:Y:S07]  /*0570*/  BSSY.RECONVERGENT B0, `(.L_x_3) ;  /* 0x000001a000007945 */ /* 0x000fee0003800200 */
[----:B------:R-:W-:-:S02]  /*0580*/  FSEL R9, R19, R21, P1 ;  /* 0x0000001513097208 */ /* 0x000fc40000800000 */
[----:B------:R-:W-:Y:S02]  /*0590*/  FSEL R8, R18, R20, P1 ;  /* 0x0000001412087208 */ /* 0x000fe40000800000 */
[----:B------:R-:W1:Y:S01]  /*05a0*/  MUFU.RCP64H R3, R9 ;  /* 0x0000000900037308 */ /* 0x000e620000001800 */
[----:B0-----:R-:W-:-:S03]  /*05b0*/  VIADD R0, R0, UR6 ;  /* 0x0000000600007c36 */ /* 0x001fc60008000000 */
[----:B-1----:R-:W-:-:S08]  /*05c0*/  DFMA R12, -R8, R2, 1 ;  /* 0x3ff00000080c742b */ /* 0x002fd00000000102 */
[----:B------:R-:W-:-:S08]  /*05d0*/  DFMA R12, R12, R12, R12 ;  /* 0x0000000c0c0c722b */ /* 0x000fd0000000000c */
[----:B------:R-:W-:Y:S01]  /*05e0*/  DFMA R12, R2, R12, R2 ;  /* 0x0000000c020c722b */ /* 0x000fe20000000002 */
[----:B------:R-:W0:Y:S07]  /*05f0*/  LDC.64 R2, c[0x0][0x388] ;  /* 0x0000e200ff027b82 */ /* 0x000e2e0000000a00 */
[----:B------:R-:W-:-:S08]  /*0600*/  DFMA R14, -R8, R12, 1 ;  /* 0x3ff00000080e742b */ /* 0x000fd0000000010c */
[----:B------:R-:W-:Y:S01]  /*0610*/  DFMA R16, R12, R14, R12 ;  /* 0x0000000e0c10722b */ /* 0x000fe2000000000c */
[----:B------:R-:W-:Y:S02]  /*0620*/  FSEL R12, R20, R18, P1 ;  /* 0x00000012140c7208 */ /* 0x000fe40000800000 */
[----:B------:R-:W-:-:S04]  /*0630*/  FSEL R13, R21, R19, P1 ;  /* 0x00000013150d7208 */ /* 0x000fc80000800000 */
[----:B------:R-:W-:Y:S02]  /*0640*/  FSETP.GEU.AND P2, PT, |R13|, 6.5827683646048100446e-37, PT ;  /* 0x036000000d00780b */ /* 0x000fe40003f4e200 */
[----:B------:R-:W-:Y:S01]  /*0650*/  DMUL R18, R16, R12 ;  /* 0x0000000c10127228 */ /* 0x000fe20000000000 */
[----:B0-----:R-:W-:-:S05]  /*0660*/  IMAD.WIDE R14, R0, 0x8, R2 ;  /* 0x00000008000e7825 */ /* 0x001fca00078e0202 */
[----:B------:R0:W-:Y:S02]  /*0670*/  STG.E.64 desc[UR4][R14.64], R10 ;  /* 0x0000000a0e007986 */ /* 0x0001e4000c101b04 */
[----:B------:R-:W-:-:S08]  /*0680*/  DFMA R20, -R8, R18, R12 ;  /* 0x000000120814722b */ /* 0x000fd0000000010c */
[----:B------:R-:W-:-:S10]  /*0690*/  DFMA R2, R16, R20, R18 ;  /* 0x000000141002722b */ /* 0x000fd40000000012 */
[----:B------:R-:W-:-:S05]  /*06a0*/  FFMA R16, RZ, R9, R3 ;  /* 0x00000009ff107223 */ /* 0x000fca0000000003 */
[----:B------:R-:W-:-:S13]  /*06b0*/  FSETP.GT.AND P0, PT, |R16|, 1.469367938527859385e-39, PT ;  /* 0x001000001000780b */ /* 0x000fda0003f04200 */
[----:B0-----:R-:W-:Y:S05]  /*06c0*/  @P0 BRA P2, `(.L_x_4) ;  /* 0x0000000000100947 */ /* 0x001fea0001000000 */
[----:B------:R-:W-:Y:S01]  /*06d0*/  IMAD.MOV.U32 R10, RZ, RZ, R8 ;  /* 0x000000ffff0a7224 */ /* 0x000fe200078e0008 */
[----:B------:R-:W-:Y:S01]  /*06e0*/  MOV R16, 0x710 ;  /* 0x0000071000107802 */ /* 0x000fe20000000f00 */
[----:B------:R-:W-:-:S07]  /*06f0*/  IMAD.MOV.U32 R11, RZ, RZ, R9 ;  /* 0x000000ffff0b7224 */ /* 0x000fce00078e0009 */
[----:B------:R-:W-:Y:S05]  /*0700*/  CALL.REL.NOINC `($__internal_0_$__cuda_sm20_div_rn_f64_full) ;  /* 0x0000000400d87944 */ /* 0x000fea0003c00000 */
.L_x_4:
[----:B------:R-:W-:Y:S05]  /*0710*/  BSYNC.RECONVERGENT B0 ;  /* 0x0000000000007941 */ /* 0x000fea0003800200 */
.L_x_3:
[----:B------:R-:W-:Y:S01]  /*0720*/  DMUL R10, R2, R2 ;  /* 0x00000002020a7228 */ /* 0x000fe20000000000 */
[----:B------:R-:W-:Y:S01]  /*0730*/  IMAD.MOV.U32 R12, RZ, RZ, -0x2449a4b7 ;  /* 0xdbb65b49ff0c7424 */ /* 0x000fe200078e00ff */
[----:B------:R-:W-:Y:S01]  /*0740*/  UMOV UR6, 0x2a25ff7e ;  /* 0x2a25ff7e00067882 */ /* 0x000fe20000000000 */
[----:B------:R-:W-:Y:S01]  /*0750*/  IMAD.MOV.U32 R13, RZ, RZ, 0x3f2d3b63 ;  /* 0x3f2d3b63ff0d7424 */ /* 0x000fe200078e00ff */
[----:B------:R-:W-:Y:S01]  /*0760*/  UMOV UR7, 0x3ef53e1d ;  /* 0x3ef53e1d00077882 */ /* 0x000fe20000000000 */
[----:B------:R-:W-:Y:S01]  /*0770*/  ISETP.GE.AND P2, PT, R7, RZ, PT ;  /* 0x000000ff0700720c */ /* 0x000fe20003f46270 */
[----:B------:R-:W-:Y:S01]  /*0780*/  @!P1 IMAD.MOV.U32 R20, RZ, RZ, 0x54442d18 ;  /* 0x54442d18ff149424 */ /* 0x000fe200078e00ff */
[----:B------:R-:W-:Y:S01]  /*0790*/  DSETP.NEU.AND P3, PT, R8, RZ, PT ;  /* 0x000000ff0800722a */ /* 0x000fe20003f6d000 */
[----:B------:R-:W-:Y:S01]  /*07a0*/  @!P1 IMAD.MOV.U32 R21, RZ, RZ, 0x400921fb ;  /* 0x400921fbff159424 */ /* 0x000fe200078e00ff */
[----:B------:R-:W-:Y:S01]  /*07b0*/  DFMA R12, R10, -UR6, R12 ;  /* 0x800000060a0c7c2b */ /* 0x000fe2000800000c */
[----:B------:R-:W-:Y:S01]  /*07c0*/  UMOV UR6, 0x8dde082e ;  /* 0x8dde082e00067882 */ /* 0x000fe20000000000 */
[----:B------:R-:W-:Y:S01]  /*07d0*/  UMOV UR7, 0x3f531278 ;  /* 0x3f53127800077882 */ /* 0x000fe20000000000 */
[----:B------:R-:W-:Y:S01]  /*07e0*/  @P1 PLOP3.LUT P0, PT, P2, PT, PT, 0x80, 0x8 ;  /* 0x000000000008181c */ /* 0x000fe2000170f070 */
[----:B------:R-:W-:Y:S01]  /*07f0*/  @P1 IMAD.MOV.U32 R18, RZ, RZ, 0x54442d18 ;  /* 0x54442d18ff121424 */ /* 0x000fe200078e00ff */
[----:B------:R-:W-:Y:S01]  /*0800*/  BSSY.RECONVERGENT B0, `(.L_x_5) ;  /* 0x0000062000007945 */ /* 0x000fe20003800200 */
[----:B------:R-:W-:-:S02]  /*0810*/  @P1 IMAD.MOV.U32 R19, RZ, RZ, 0x3ff921fb ;  /* 0x3ff921fbff131424 */ /* 0x000fc400078e00ff */
[----:B------:R-:W-:Y:S01]  /*0820*/  DFMA R12, R10, R12, -UR6 ;  /* 0x800000060a0c7e2b */ /* 0x000fe2000800000c */
[----:B------:R-:W-:Y:S01]  /*0830*/  UMOV UR6, 0xc8249315 ;  /* 0xc824931500067882 */ /* 0x000fe20000000000 */
[----:B------:R-:W-:-:S06]  /*0840*/  UMOV UR7, 0x3f6f9690 ;  /* 0x3f6f969000077882 */ /* 0x000fcc0000000000 */
[----:B------:R-:W-:Y:S01]  /*0850*/  DFMA R12, R10, R12, UR6 ;  /* 0x000000060a0c7e2b */ /* 0x000fe2000800000c */
[----:B------:R-:W-:Y:S01]  /*0860*/  UMOV UR6, 0xabc7cf0d ;  /* 0xabc7cf0d00067882 */ /* 0x000fe20000000000 */
[----:B------:R-:W-:-:S06]  /*0870*/  UMOV UR7, 0x3f82cf5a ;  /* 0x3f82cf5a00077882 */ /* 0x000fcc0000000000 */
        /* <DEDUP_REMOVED lines=42> */
[----:B------:R-:W-:-:S08]  /*0b20*/  DFMA R12, R10, R12, -UR6 ;  /* 0x800000060a0c7e2b */ /* 0x000fd0000800000c */
[----:B------:R-:W-:Y:S01]  /*0b30*/  DMUL R12, R10, R12 ;  /* 0x0000000c0a0c7228 */ /* 0x000fe20000000000 */
[----:B------:R-:W0:Y:S01]  /*0b40*/  MUFU.RCP64H R11, 3.1415920257568359375 ;  /* 0x400921fb000b7908 */ /* 0x000e220000001800 */
[----:B------:R-:W-:-:S06]  /*0b50*/  IMAD.MOV.U32 R10, RZ, RZ, 0x1 ;  /* 0x00000001ff0a7424 */ /* 0x000fcc00078e00ff */
[----:B------:R-:W-:Y:S01]  /*0b60*/  DFMA R12, R12, R2, R2 ;  /* 0x000000020c0c722b */ /* 0x000fe20000000002 */
[----:B------:R-:W-:Y:S02]  /*0b70*/  IMAD.MOV.U32 R2, RZ, RZ, 0x54442d18 ;  /* 0x54442d18ff027424 */ /* 0x000fe400078e00ff */
[----:B------:R-:W-:-:S05]  /*0b80*/  IMAD.MOV.U32 R3, RZ, RZ, 0x400921fb ;  /* 0x400921fbff037424 */ /* 0x000fca00078e00ff */
[----:B------:R-:W-:Y:S02]  /*0b90*/  @P1 DADD R14, -RZ, -R12 ;  /* 0x00000000ff0e1229 */ /* 0x000fe4000000090c */
[----:B0-----:R-:W-:-:S08]  /*0ba0*/  DFMA R16, R10, -R2, 1 ;  /* 0x3ff000000a10742b */ /* 0x001fd00000000802 */
[----:B------:R-:W-:Y:S01]  /*0bb0*/  @P1 FSEL R8, R12, R14, !P0 ;  /* 0x0000000e0c081208 */ /* 0x000fe20004000000 */
[----:B------:R-:W-:Y:S01]  /*0bc0*/  DFMA R16, R16, R16, R16 ;  /* 0x000000101010722b */ /* 0x000fe20000000010 */
[----:B------:R-:W-:Y:S01]  /*0bd0*/  @P1 FSEL R9, R13, R15, !P0 ;  /* 0x0000000f0d091208 */ /* 0x000fe20004000000 */
[----:B------:R-:W-:Y:S01]  /*0be0*/  @!P1 DADD R14, -R12, R20 ;  /* 0x000000000c0e9229 */ /* 0x000fe20000000114 */
[----:B------:R-:W-:-:S04]  /*0bf0*/  @!P1 PLOP3.LUT P0, PT, P2, PT, PT, 0x80, 0x8 ;  /* 0x000000000008981c */ /* 0x000fc8000170f070 */
[----:B------:R-:W-:Y:S02]  /*0c00*/  @P1 DADD R8, R8, R18 ;  /* 0x0000000008081229 */ /* 0x000fe40000000012 */
[----:B------:R-:W-:Y:S01]  /*0c10*/  DFMA R10, R10, R16, R10 ;  /* 0x000000100a0a722b */ /* 0x000fe2000000000a */
[----:B------:R-:W-:-:S03]  /*0c20*/  @P3 IMAD.MOV.U32 R17, RZ, RZ, 0x4002d97c ;  /* 0x4002d97cff113424 */ /* 0x000fc600078e00ff */
[----:B------:R-:W-:Y:S01]  /*0c30*/  @!P1 FSEL R9, R15, R13, !P0 ;  /* 0x0000000d0f099208 */ /* 0x000fe20004000000 */
[----:B------:R-:W-:Y:S01]  /*0c40*/  @P3 IMAD.MOV.U32 R15, RZ, RZ, 0x7f3321d2 ;  /* 0x7f3321d2ff0f3424 */ /* 0x000fe200078e00ff */
[----:B------:R-:W-:Y:S01]  /*0c50*/  @!P1 FSEL R8, R14, R12, !P0 ;  /* 0x0000000c0e089208 */ /* 0x000fe20004000000 */
[C-C-:B------:R-:W-:Y:S01]  /*0c60*/  @P3 DSETP.NEU.AND P1, PT, |R6|.reuse, |R4|.reuse, PT ;  /* 0x400000040600322a */ /* 0x140fe20003f2d200 */
[----:B------:R-:W-:Y:S01]  /*0c70*/  @P3 FSEL R17, R17, 1.8213495016098022461, !P0 ;  /* 0x3fe921fb11113808 */ /* 0x000fe20004000000 */
[----:B------:R-:W-:Y:S01]  /*0c80*/  DADD R6, |R6|, |R4| ;  /* 0x0000000006067229 */ /* 0x000fe20000000604 */
[----:B------:R-:W-:Y:S02]  /*0c90*/  @P3 FSEL R15, R15, 3.37028055040000000000e+12, !P0 ;  /* 0x54442d180f0f3808 */ /* 0x000fe40004000000 */
[----:B------:R-:W-:Y:S02]  /*0ca0*/  @!P3 FSEL R13, RZ, 2.1426990032196044922, P0 ;  /* 0x400921fbff0db808 */ /* 0x000fe40000000000 */
[----:B------:R-:W-:-:S02]  /*0cb0*/  @P3 FSEL R4, R15, R8, !P1 ;  /* 0x000000080f043208 */ /* 0x000fc40004800000 */
[----:B------:R-:W-:Y:S01]  /*0cc0*/  @P3 FSEL R15, R17, R9, !P1 ;  /* 0x00000009110f3208 */ /* 0x000fe20004800000 */
[----:B------:R-:W-:Y:S01]  /*0cd0*/  DFMA R8, R10, -R2, 1 ;  /* 0x3ff000000a08742b */ /* 0x000fe20000000802 */
[----:B------:R-:W-:Y:S01]  /*0ce0*/  @!P3 FSEL R12, RZ, 3.37028055040000000000e+12, P0 ;  /* 0x54442d18ff0cb808 */ /* 0x000fe20000000000 */
[----:B------:R-:W-:Y:S01]  /*0cf0*/  DSETP.NAN.AND P0, PT, R6, R6, PT ;  /* 0x000000060600722a */ /* 0x000fe20003f08000 */
[----:B------:R-:W-:Y:S02]  /*0d00*/  @P3 IMAD.MOV.U32 R12, RZ, RZ, R4 ;  /* 0x000000ffff0c3224 */ /* 0x000fe400078e0004 */
[----:B------:R-:W-:-:S03]  /*0d10*/  @P3 IMAD.MOV.U32 R13, RZ, RZ, R15 ;  /* 0x000000ffff0d3224 */ /* 0x000fc600078e000f */
[----:B------:R-:W-:Y:S01]  /*0d20*/  FSEL R12, R6, R12, P0 ;  /* 0x0000000c060c7208 */ /* 0x000fe20000000000 */
[----:B------:R-:W-:Y:S01]  /*0d30*/  DFMA R8, R10, R8, R10 ;  /* 0x000000080a08722b */ /* 0x000fe2000000000a */
[----:B------:R-:W-:-:S04]  /*0d40*/  LOP3.LUT R5, R13, 0x80000000, R5, 0xb8, !PT ;  /* 0x800000000d057812 */ /* 0x000fc800078eb805 */
[----:B------:R-:W-:-:S06]  /*0d50*/  FSEL R13, R7, R5, P0 ;  /* 0x00000005070d7208 */ /* 0x000fcc0000000000 */
[----:B------:R-:W-:-:S08]  /*0d60*/  DMUL R12, R12, 180 ;  /* 0x406680000c0c7828 */ /* 0x000fd00000000000 */
[----:B------:R-:W-:Y:S02]  /*0d70*/  DMUL R4, R12, R8 ;  /* 0x000000080c047228 */ /* 0x000fe40000000000 */
[----:B------:R-:W-:-:S06]  /*0d80*/  FSETP.GEU.AND P1, PT, |R13|, 6.5827683646048100446e-37, PT ;  /* 0x036000000d00780b */ /* 0x000fcc0003f2e200 */
[----:B------:R-:W-:-:S08]  /*0d90*/  DFMA R2, R4, -R2, R12 ;  /* 0x800000020402722b */ /* 0x000fd0000000000c */
[----:B------:R-:W-:-:S10]  /*0da0*/  DFMA R2, R8, R2, R4 ;  /* 0x000000020802722b */ /* 0x000fd40000000004 */
[----:B------:R-:W-:-:S05]  /*0db0*/  FFMA R4, RZ, 2.1426990032196044922, R3 ;  /* 0x400921fbff047823 */ /* 0x000fca0000000003 */
[----:B------:R-:W-:-:S13]  /*0dc0*/  FSETP.GT.AND P0, PT, |R4|, 1.469367938527859385e-39, PT ;  /* 0x001000000400780b */ /* 0x000fda0003f04200 */
[----:B------:R-:W-:Y:S05]  /*0dd0*/  @P0 BRA P1, `(.L_x_6) ;  /* 0x0000000000100947 */ /* 0x000fea0000800000 */
[----:B------:R-:W-:Y:S01]  /*0de0*/  IMAD.MOV.U32 R10, RZ, RZ, 0x54442d18 ;  /* 0x54442d18ff0a7424 */ /* 0x000fe200078e00ff */
[----:B------:R-:W-:Y:S01]  /*0df0*/  MOV R16, 0xe20 ;  /* 0x00000e2000107802 */ /* 0x000fe20000000f00 */
[----:B------:R-:W-:-:S07]  /*0e00*/  IMAD.MOV.U32 R11, RZ, RZ, 0x400921fb ;  /* 0x400921fbff0b7424 */ /* 0x000fce00078e00ff */
[----:B------:R-:W-:Y:S05]  /*0e10*/  CALL.REL.NOINC `($__internal_0_$__cuda_sm20_div_rn_f64_full) ;  /* 0x0000000000147944 */ /* 0x000fea0003c00000 */
.L_x_6:
[----:B------:R-:W-:Y:S05]  /*0e20*/  BSYNC.RECONVERGENT B0 ;  /* 0x0000000000007941 */ /* 0x000fea0003800200 */
.L_x_5:
[----:B------:R-:W0:Y:S02]  /*0e30*/  LDC.64 R4, c[0x0][0x390] ;  /* 0x0000e400ff047b82 */ /* 0x000e240000000a00 */
[----:B0-----:R-:W-:-:S05]  /*0e40*/  IMAD.WIDE R4, R0, 0x8, R4 ;  /* 0x0000000800047825 */ /* 0x001fca00078e0204 */
[----:B------:R-:W-:Y:S01]  /*0e50*/  STG.E.64 desc[UR4][R4.64], R2 ;  /* 0x0000000204007986 */ /* 0x000fe2000c101b04 */
[----:B------:R-:W-:Y:S05]  /*0e60*/  EXIT ;  /* 0x000000000000794d */ /* 0x000fea0003800000 */
        .weak           $__internal_0_$__cuda_sm20_div_rn_f64_full
        .type           $__internal_0_$__cuda_sm20_div_rn_f64_full,@function
        .size           $__internal_0_$__cuda_sm20_div_rn_f64_full,($__internal_1_$__cuda_sm20_dsqrt_rn_f64_mediumpath_v1 - $__internal_0_$__cuda_sm20_div_rn_f64_full)
$__internal_0_$__cuda_sm20_div_rn_f64_full:
[C---:B------:R-:W-:Y:S01]  /*0e70*/  FSETP.GEU.AND P0, PT, |R11|.reuse, 1.469367938527859385e-39, PT ;  /* 0x001000000b00780b */ /* 0x040fe20003f0e200 */
[----:B------:R-:W-:Y:S01]  /*0e80*/  IMAD.MOV.U32 R20, RZ, RZ, 0x1 ;  /* 0x00000001ff147424 */ /* 0x000fe200078e00ff */
[----:B------:R-:W-:Y:S01]  /*0e90*/  LOP3.LUT R2, R11, 0x800fffff, RZ, 0xc0, !PT ;  /* 0x800fffff0b027812 */ /* 0x000fe200078ec0ff */
[----:B------:R-:W-:Y:S01]  /*0ea0*/  BSSY.RECONVERGENT B1, `(.L_x_7) ;  /* 0x0000054000017945 */ /* 0x000fe20003800200 */
[C---:B------:R-:W-:Y:S02]  /*0eb0*/  FSETP.GEU.AND P3, PT, |R13|.reuse, 1.469367938527859385e-39, PT ;  /* 0x001000000d00780b */ /* 0x040fe40003f6e200 */
[----:B------:R-:W-:Y:S01]  /*0ec0*/  LOP3.LUT R3, R2, 0x3ff00000, RZ, 0xfc, !PT ;  /* 0x3ff0000002037812 */ /* 0x000fe200078efcff */
[----:B------:R-:W-:Y:S01]  /*0ed0*/  IMAD.MOV.U32 R2, RZ, RZ, R10 ;  /* 0x000000ffff027224 */ /* 0x000fe200078e000a */
[----:B------:R-:W-:Y:S02]  /*0ee0*/  LOP3.LUT R17, R13, 0x7ff00000, RZ, 0xc0, !PT ;  /* 0x7ff000000d117812 */ /* 0x000fe400078ec0ff */
[----:B------:R-:W-:-:S03]  /*0ef0*/  LOP3.LUT R26, R11, 0x7ff00000, RZ, 0xc0, !PT ;  /* 0x7ff000000b1a7812 */ /* 0x000fc600078ec0ff */
[----:B------:R-:W-:Y:S01]  /*0f00*/  @!P0 DMUL R2, R10, 8.98846567431157953865e+307 ;  /* 0x7fe000000a028828 */ /* 0x000fe20000000000 */
[----:B------:R-:W-:-:S03]  /*0f10*/  ISETP.GE.U32.AND P2, PT, R17, R26, PT ;  /* 0x0000001a1100720c */ /* 0x000fc60003f46070 */
[----:B------:R-:W-:Y:S01]  /*0f20*/  @!P3 LOP3.LUT R18, R11, 0x7ff00000, RZ, 0xc0, !PT ;  /* 0x7ff000000b12b812 */ /* 0x000fe200078ec0ff */
[----:B------:R-:W-:Y:S01]  /*0f30*/  @!P3 IMAD.MOV.U32 R22, RZ, RZ, RZ ;  /* 0x000000ffff16b224 */ /* 0x000fe200078e00ff */
[----:B------:R-:W0:Y:S02]  /*0f40*/  MUFU.RCP64H R21, R3 ;  /* 0x0000000300157308 */ /* 0x000e240000001800 */
[----:B------:R-:W-:Y:S01]  /*0f50*/  @!P3 ISETP.GE.U32.AND P4, PT, R17, R18, PT ;  /* 0x000000121100b20c */ /* 0x000fe20003f86070 */
[----:B------:R-:W-:Y:S01]  /*0f60*/  IMAD.MOV.U32 R18, RZ, RZ, 0x1ca00000 ;  /* 0x1ca00000ff127424 */ /* 0x000fe200078e00ff */
[----:B------:R-:W-:-:S04]  /*0f70*/  @!P0 LOP3.LUT R26, R3, 0x7ff00000, RZ, 0xc0, !PT ;  /* 0x7ff00000031a8812 */ /* 0x000fc800078ec0ff */
[----:B------:R-:W-:Y:S01]  /*0f80*/  @!P3 SEL R19, R18, 0x63400000, !P4 ;  /* 0x634000001213b807 */ /* 0x000fe20006000000 */
[----:B------:R-:W-:-:S03]  /*0f90*/  VIADD R27, R26, 0xffffffff ;  /* 0xffffffff1a1b7836 */ /* 0x000fc60000000000 */
[----:B------:R-:W-:-:S04]  /*0fa0*/  @!P3 LOP3.LUT R19, R19, 0x80000000, R13, 0xf8, !PT ;  /* 0x800000001313b812 */ /* 0x000fc800078ef80d */
[----:B------:R-:W-:Y:S01]  /*0fb0*/  @!P3 LOP3.LUT R23, R19, 0x100000, RZ, 0xfc, !PT ;  /* 0x001000001317b812 */ /* 0x000fe200078efcff */
[----:B0-----:R-:W-:Y:S01]  /*0fc0*/  DFMA R14, R20, -R2, 1 ;  /* 0x3ff00000140e742b */ /* 0x001fe20000000802 */
[----:B------:R-:W-:-:S07]  /*0fd0*/  IMAD.MOV.U32 R19, RZ, RZ, R17 ;  /* 0x000000ffff137224 */ /* 0x000fce00078e0011 */
[----:B------:R-:W-:-:S08]  /*0fe0*/  DFMA R14, R14, R14, R14 ;  /* 0x0000000e0e0e722b */ /* 0x000fd0000000000e */
[----:B------:R-:W-:Y:S01]  /*0ff0*/  DFMA R20, R20, R14, R20 ;  /* 0x0000000e1414722b */ /* 0x000fe20000000014 */
[----:B------:R-:W-:Y:S01]  /*1000*/  SEL R15, R18, 0x63400000, !P2 ;  /* 0x63400000120f7807 */ /* 0x000fe20005000000 */
[----:B------:R-:W-:-:S03]  /*1010*/  IMAD.MOV.U32 R14, RZ, RZ, R12 ;  /* 0x000000ffff0e7224 */ /* 0x000fc600078e000c */
[----:B------:R-:W-:-:S03]  /*1020*/  LOP3.LUT R15, R15, 0x800fffff, R13, 0xf8, !PT ;  /* 0x800fffff0f0f7812 */ /* 0x000fc600078ef80d */
[----:B------:R-:W-:-:S03]  /*1030*/  DFMA R24, R20, -R2, 1 ;  /* 0x3ff000001418742b */ /* 0x000fc60000000802 */
[----:B------:R-:W-:-:S05]  /*1040*/  @!P3 DFMA R14, R14, 2, -R22 ;  /* 0x400000000e0eb82b */ /* 0x000fca0000000816 */
[----:B------:R-:W-:-:S05]  /*1050*/  DFMA R24, R20, R24, R20 ;  /* 0x000000181418722b */ /* 0x000fca0000000014 */
[----:B------:R-:W-:-:S03]  /*1060*/  @!P3 LOP3.LUT R19, R15, 0x7ff00000, RZ, 0xc0, !PT ;  /* 0x7ff000000f13b812 */ /* 0x000fc600078ec0ff */
[----:B------:R-:W-:Y:S02]  /*1070*/  DMUL R20, R24, R14 ;  /* 0x0000000e18147228 */ /* 0x000fe40000000000 */
[----:B------:R-:W-:-:S05]  /*1080*/  VIADD R22, R19, 0xffffffff ;  /* 0xffffffff13167836 */ /* 0x000fca0000000000 */
[----:B------:R-:W-:Y:S01]  /*1090*/  ISETP.GT.U32.AND P0, PT, R22, 0x7feffffe, PT ;  /* 0x7feffffe1600780c */ /* 0x000fe20003f04070 */
[----:B------:R-:W-:-:S03]  /*10a0*/  DFMA R22, R20, -R2, R14 ;  /* 0x800000021416722b */ /* 0x000fc6000000000e */
[----:B------:R-:W-:-:S05]  /*10b0*/  ISETP.GT.U32.OR P0, PT, R27, 0x7feffffe, P0 ;  /* 0x7feffffe1b00780c */ /* 0x000fca0000704470 */
[----:B------:R-:W-:-:S08]  /*10c0*/  DFMA R22, R24, R22, R20 ;  /* 0x000000161816722b */ /* 0x000fd00000000014 */
[----:B------:R-:W-:Y:S05]  /*10d0*/  @P0 BRA `(.L_x_8) ;  /* 0x00000000006c0947 */ /* 0x000fea0003800000 */
[----:B------:R-:W-:-:S04]  /*10e0*/  LOP3.LUT R20, R11, 0x7ff00000, RZ, 0xc0, !PT ;  /* 0x7ff000000b147812 */ /* 0x000fc800078ec0ff */
[CC--:B------:R-:W-:Y:S02]  /*10f0*/  VIADDMNMX R12, R17.reuse, -R20.reuse, 0xb9600000, !PT ;  /* 0xb9600000110c7446 */ /* 0x0c0fe40007800914 */
[----:B------:R-:W-:Y:S02]  /*1100*/  ISETP.GE.U32.AND P0, PT, R17, R20, PT ;  /* 0x000000141100720c */ /* 0x000fe40003f06070 */
[----:B------:R-:W-:Y:S02]  /*1110*/  VIMNMX R12, PT, PT, R12, 0x46a00000, PT ;  /* 0x46a000000c0c7848 */ /* 0x000fe40003fe0100 */
[----:B------:R-:W-:Y:S01]  /*1120*/  SEL R13, R18, 0x63400000, !P0 ;  /* 0x63400000120d7807 */ /* 0x000fe20004000000 */
[----:B------:R-:W-:-:S04]  /*1130*/  IMAD.MOV.U32 R18, RZ, RZ, RZ ;  /* 0x000000ffff127224 */ /* 0x000fc800078e00ff */
[----:B------:R-:W-:-:S04]  /*1140*/  IMAD.IADD R12, R12, 0x1, -R13 ;  /* 0x000000010c0c7824 */ /* 0x000fc800078e0a0d */
[----:B------:R-:W-:-:S06]  /*1150*/  VIADD R19, R12, 0x7fe00000 ;  /* 0x7fe000000c137836 */ /* 0x000fcc0000000000 */
[----:B------:R-:W-:-:S10]  /*1160*/  DMUL R20, R22, R18 ;  /* 0x0000001216147228 */ /* 0x000fd40000000000 */
[----:B------:R-:W-:-:S13]  /*1170*/  FSETP.GTU.AND P0, PT, |R21|, 1.469367938527859385e-39, PT ;  /* 0x001000001500780b */ /* 0x000fda0003f0c200 */
[----:B------:R-:W-:Y:S05]  /*1180*/  @P0 BRA `(.L_x_9) ;  /* 0x0000000000940947 */ /* 0x000fea0003800000 */
[----:B------:R-:W-:Y:S01]  /*1190*/  DFMA R2, R22, -R2, R14 ;  /* 0x800000021602722b */ /* 0x000fe2000000000e */
[----:B------:R-:W-:-:S09]  /*11a0*/  IMAD.MOV.U32 R18, RZ, RZ, RZ ;  /* 0x000000ffff127224 */ /* 0x000fd200078e00ff */
[C---:B------:R-:W-:Y:S02]  /*11b0*/  FSETP.NEU.AND P0, PT, R3.reuse, RZ, PT ;  /* 0x000000ff0300720b */ /* 0x040fe40003f0d000 */
[----:B------:R-:W-:-:S04]  /*11c0*/  LOP3.LUT R11, R3, 0x80000000, R11, 0x48, !PT ;  /* 0x80000000030b7812 */ /* 0x000fc800078e480b */
[----:B------:R-:W-:-:S07]  /*11d0*/  LOP3.LUT R19, R11, R19, RZ, 0xfc, !PT ;  /* 0x000000130b137212 */ /* 0x000fce00078efcff */
[----:B------:R-:W-:Y:S05]  /*11e0*/  @!P0 BRA `(.L_x_9) ;  /* 0x00000000007c8947 */ /* 0x000fea0003800000 */
[----:B------:R-:W-:Y:S01]  /*11f0*/  IMAD.MOV R3, RZ, RZ, -R12 ;  /* 0x000000ffff037224 */ /* 0x000fe200078e0a0c */
[----:B------:R-:W-:Y:S01]  /*1200*/  DMUL.RP R18, R22, R18 ;  /* 0x0000001216127228 */ /* 0x000fe20000008000 */
[----:B------:R-:W-:-:S06]  /*1210*/  IMAD.MOV.U32 R2, RZ, RZ, RZ ;  /* 0x000000ffff027224 */ /* 0x000fcc00078e00ff */
[----:B------:R-:W-:-:S03]  /*1220*/  DFMA R2, R20, -R2, R22 ;  /* 0x800000021402722b */ /* 0x000fc60000000016 */
[----:B------:R-:W-:-:S03]  /*1230*/  LOP3.LUT R11, R19, R11, RZ, 0x3c, !PT ;  /* 0x0000000b130b7212 */ /* 0x000fc600078e3cff */
[----:B------:R-:W-:-:S04]  /*1240*/  IADD3 R2, PT, PT, -R12, -0x43300000, RZ ;  /* 0xbcd000000c027810 */ /* 0x000fc80007ffe1ff */
[----:B------:R-:W-:-:S04]  /*1250*/  FSETP.NEU.AND P0, PT, |R3|, R2, PT ;  /* 0x000000020300720b */ /* 0x000fc80003f0d200 */
[----:B------:R-:W-:Y:S02]  /*1260*/  FSEL R20, R18, R20, !P0 ;  /* 0x0000001412147208 */ /* 0x000fe40004000000 */
[----:B------:R-:W-:Y:S01]  /*1270*/  FSEL R21, R11, R21, !P0 ;  /* 0x000000150b157208 */ /* 0x000fe20004000000 */
[----:B------:R-:W-:Y:S06]  /*1280*/  BRA `(.L_x_9) ;  /* 0x0000000000547947 */ /* 0x000fec0003800000 */
.L_x_8:
[----:B------:R-:W-:-:S14]  /*1290*/  DSETP.NAN.AND P0, PT, R12, R12, PT ;  /* 0x0000000c0c00722a */ /* 0x000fdc0003f08000 */
[----:B------:R-:W-:Y:S05]  /*12a0*/  @P0 BRA `(.L_x_10) ;  /* 0x0000000000440947 */ /* 0x000fea0003800000 */
[----:B------:R-:W-:-:S14]  /*12b0*/  DSETP.NAN.AND P0, PT, R10, R10, PT ;  /* 0x0000000a0a00722a */ /* 0x000fdc0003f08000 */
[----:B------:R-:W-:Y:S05]  /*12c0*/  @P0 BRA `(.L_x_11) ;  /* 0x0000000000300947 */ /* 0x000fea0003800000 */
[----:B------:R-:W-:Y:S01]  /*12d0*/  ISETP.NE.AND P0, PT, R19, R26, PT ;  /* 0x0000001a1300720c */ /* 0x000fe20003f05270 */
[----:B------:R-:W-:Y:S02]  /*12e0*/  IMAD.MOV.U32 R20, RZ, RZ, 0x0 ;  /* 0x00000000ff147424 */ /* 0x000fe400078e00ff */
[----:B------:R-:W-:-:S10]  /*12f0*/  IMAD.MOV.U32 R21, RZ, RZ, -0x80000 ;  /* 0xfff80000ff157424 */ /* 0x000fd400078e00ff */
[----:B------:R-:W-:Y:S05]  /*1300*/  @!P0 BRA `(.L_x_9) ;  /* 0x0000000000348947 */ /* 0x000fea0003800000 */
[----:B------:R-:W-:Y:S02]  /*1310*/  ISETP.NE.AND P0, PT, R19, 0x7ff00000, PT ;  /* 0x7ff000001300780c */ /* 0x000fe40003f05270 */
[----:B------:R-:W-:Y:S02]  /*1320*/  LOP3.LUT R21, R13, 0x80000000, R11, 0x48, !PT ;  /* 0x800000000d157812 */ /* 0x000fe400078e480b */
[----:B------:R-:W-:-:S13]  /*1330*/  ISETP.EQ.OR P0, PT, R26, RZ, !P0 ;  /* 0x000000ff1a00720c */ /* 0x000fda0004702670 */
[----:B------:R-:W-:Y:S01]  /*1340*/  @P0 LOP3.LUT R2, R21, 0x7ff00000, RZ, 0xfc, !PT ;  /* 0x7ff0000015020812 */ /* 0x000fe200078efcff */
[----:B------:R-:W-:Y:S02]  /*1350*/  @!P0 IMAD.MOV.U32 R20, RZ, RZ, RZ ;  /* 0x000000ffff148224 */ /* 0x000fe400078e00ff */
[----:B------:R-:W-:Y:S02]  /*1360*/  @P0 IMAD.MOV.U32 R20, RZ, RZ, RZ ;  /* 0x000000ffff140224 */ /* 0x000fe400078e00ff */
[----:B------:R-:W-:Y:S01]  /*1370*/  @P0 IMAD.MOV.U32 R21, RZ, RZ, R2 ;  /* 0x000000ffff150224 */ /* 0x000fe200078e0002 */
[----:B------:R-:W-:Y:S06]  /*1380*/  BRA `(.L_x_9) ;  /* 0x0000000000147947 */ /* 0x000fec0003800000 */
.L_x_11:
[----:B------:R-:W-:Y:S01]  /*1390*/  LOP3.LUT R21, R11, 0x80000, RZ, 0xfc, !PT ;  /* 0x000800000b157812 */ /* 0x000fe200078efcff */
[----:B------:R-:W-:Y:S01]  /*13a0*/  IMAD.MOV.U32 R20, RZ, RZ, R10 ;  /* 0x000000ffff147224 */ /* 0x000fe200078e000a */
[----:B------:R-:W-:Y:S06]  /*13b0*/  BRA `(.L_x_9) ;  /* 0x0000000000087947 */ /* 0x000fec0003800000 */
.L_x_10:
[----:B------:R-:W-:Y:S01]  /*13c0*/  LOP3.LUT R21, R13, 0x80000, RZ, 0xfc, !PT ;  /* 0x000800000d157812 */ /* 0x000fe200078efcff */
[----:B------:R-:W-:-:S07]  /*13d0*/  IMAD.MOV.U32 R20, RZ, RZ, R12 ;  /* 0x000000ffff147224 */ /* 0x000fce00078e000c */
.L_x_9:
[----:B------:R-:W-:Y:S05]  /*13e0*/  BSYNC.RECONVERGENT B1 ;  /* 0x0000000000017941 */ /* 0x000fea0003800200 */
.L_x_7:
[----:B------:R-:W-:Y:S02]  /*13f0*/  IMAD.MOV.U32 R17, RZ, RZ, 0x0 ;  /* 0x00000000ff117424 */ /* 0x000fe400078e00ff */
[----:B------:R-:W-:Y:S02]  /*1400*/  IMAD.MOV.U32 R2, RZ, RZ, R20 ;  /* 0x000000ffff027224 */ /* 0x000fe400078e0014 */
[----:B------:R-:W-:Y:S01]  /*1410*/  IMAD.MOV.U32 R3, RZ, RZ, R21 ;  /* 0x000000ffff037224 */ /* 0x000fe200078e0015 */
[----:B------:R-:W-:Y:S06]  /*1420*/  RET.REL.NODEC R16 `(_Z19calcular_gradientesPdS_S_ii) ;  /* 0xffffffe810f47950 */ /* 0x000fec0003c3ffff */
        .weak           $__internal_1_$__cuda_sm20_dsqrt_rn_f64_mediumpath_v1
        .type           $__internal_1_$__cuda_sm20_dsqrt_rn_f64_mediumpath_v1,@function
        .size           $__internal_1_$__cuda_sm20_dsqrt_rn_f64_mediumpath_v1,(.L_x_18 - $__internal_1_$__cuda_sm20_dsqrt_rn_f64_mediumpath_v1)
$__internal_1_$__cuda_sm20_dsqrt_rn_f64_mediumpath_v1:
[----:B------:R-:W-:Y:S01]  /*1430*/  ISETP.GE.U32.AND P0, PT, R12, -0x3400000, PT ;  /* 0xfcc000000c00780c */ /* 0x000fe20003f06070 */
[----:B------:R-:W-:Y:S01]  /*1440*/  BSSY.RECONVERGENT B1, `(.L_x_12) ;  /* 0x0000024000017945 */ /* 0x000fe20003800200 */
[----:B------:R-:W-:-:S11]  /*1450*/  IMAD.MOV.U32 R15, RZ, RZ, R21 ;  /* 0x000000ffff0f7224 */ /* 0x000fd600078e0015 */
[----:B------:R-:W-:Y:S05]  /*1460*/  @!P0 BRA `(.L_x_13) ;  /* 0x0000000000208947 */ /* 0x000fea0003800000 */
[----:B------:R-:W-:-:S10]  /*1470*/  DFMA.RM R14, R18, R14, R16 ;  /* 0x0000000e120e722b */ /* 0x000fd40000004010 */
[----:B------:R-:W-:-:S05]  /*1480*/  IADD3 R10, P0, PT, R14, 0x1, RZ ;  /* 0x000000010e0a7810 */ /* 0x000fca0007f1e0ff */
[----:B------:R-:W-:-:S06]  /*1490*/  IMAD.X R11, RZ, RZ, R15, P0 ;  /* 0x000000ffff0b7224 */ /* 0x000fcc00000e060f */
[----:B------:R-:W-:-:S08]  /*14a0*/  DFMA.RP R2, -R14, R10, R2 ;  /* 0x0000000a0e02722b */ /* 0x000fd00000008102 */
[----:B------:R-:W-:-:S06]  /*14b0*/  DSETP.GT.AND P0, PT, R2, RZ, PT ;  /* 0x000000ff0200722a */ /* 0x000fcc0003f04000 */
[----:B------:R-:W-:Y:S02]  /*14c0*/  FSEL R10, R10, R14, P0 ;  /* 0x0000000e0a0a7208 */ /* 0x000fe40000000000 */
[----:B------:R-:W-:Y:S01]  /*14d0*/  FSEL R11, R11, R15, P0 ;  /* 0x0000000f0b0b7208 */ /* 0x000fe20000000000 */
[----:B------:R-:W-:Y:S06]  /*14e0*/  BRA `(.L_x_14) ;  /* 0x0000000000647947 */ /* 0x000fec0003800000 */
.L_x_13:
[----:B------:R-:W-:-:S14]  /*14f0*/  DSETP.NE.AND P0, PT, R2, RZ, PT ;  /* 0x000000ff0200722a */ /* 0x000fdc0003f05000 */
[----:B------:R-:W-:Y:S05]  /*1500*/  @!P0 BRA `(.L_x_15) ;  /* 0x0000000000588947 */ /* 0x000fea0003800000 */
[----:B------:R-:W-:-:S13]  /*1510*/  ISETP.GE.AND P0, PT, R3, RZ, PT ;  /* 0x000000ff0300720c */ /* 0x000fda0003f06270 */
[----:B------:R-:W-:Y:S02]  /*1520*/  @!P0 IMAD.MOV.U32 R10, RZ, RZ, 0x0 ;  /* 0x00000000ff0a8424 */ /* 0x000fe400078e00ff */
[----:B------:R-:W-:Y:S01]  /*1530*/  @!P0 IMAD.MOV.U32 R11, RZ, RZ, -0x80000 ;  /* 0xfff80000ff0b8424 */ /* 0x000fe200078e00ff */
[----:B------:R-:W-:Y:S06]  /*1540*/  @!P0 BRA `(.L_x_14) ;  /* 0x00000000004c8947 */ /* 0x000fec0003800000 */
[----:B------:R-:W-:-:S13]  /*1550*/  ISETP.GT.AND P0, PT, R3, 0x7fefffff, PT ;  /* 0x7fefffff0300780c */ /* 0x000fda0003f04270 */
[----:B------:R-:W-:Y:S05]  /*1560*/  @P0 BRA `(.L_x_15) ;  /* 0x0000000000400947 */ /* 0x000fea0003800000 */
[----:B------:R-:W-:Y:S01]  /*1570*/  DMUL R2, R2, 8.11296384146066816958e+31 ;  /* 0x4690000002027828 */ /* 0x000fe20000000000 */
[----:B------:R-:W-:Y:S02]  /*1580*/  IMAD.MOV.U32 R10, RZ, RZ, RZ ;  /* 0x000000ffff0a7224 */ /* 0x000fe400078e00ff */
[----:B------:R-:W-:Y:S02]  /*1590*/  IMAD.MOV.U32 R14, RZ, RZ, 0x0 ;  /* 0x00000000ff0e7424 */ /* 0x000fe400078e00ff */
[----:B------:R-:W-:Y:S01]  /*15a0*/  IMAD.MOV.U32 R15, RZ, RZ, 0x3fd80000 ;  /* 0x3fd80000ff0f7424 */ /* 0x000fe200078e00ff */
[----:B------:R-:W0:Y:S02]  /*15b0*/  MUFU.RSQ64H R11, R3 ;  /* 0x00000003000b7308 */ /* 0x000e240000001c00 */
[----:B0-----:R-:W-:-:S08]  /*15c0*/  DMUL R12, R10, R10 ;  /* 0x0000000a0a0c7228 */ /* 0x001fd00000000000 */
[----:B------:R-:W-:-:S08]  /*15d0*/  DFMA R12, R2, -R12, 1 ;  /* 0x3ff00000020c742b */ /* 0x000fd0000000080c */
[----:B------:R-:W-:Y:S02]  /*15e0*/  DFMA R14, R12, R14, 0.5 ;  /* 0x3fe000000c0e742b */ /* 0x000fe4000000000e */
[----:B------:R-:W-:-:S08]  /*15f0*/  DMUL R12, R10, R12 ;  /* 0x0000000c0a0c7228 */ /* 0x000fd00000000000 */
[----:B------:R-:W-:-:S08]  /*1600*/  DFMA R12, R14, R12, R10 ;  /* 0x0000000c0e0c722b */ /* 0x000fd0000000000a */
[----:B------:R-:W-:Y:S02]  /*1610*/  DMUL R10, R2, R12 ;  /* 0x0000000c020a7228 */ /* 0x000fe40000000000 */
[----:B------:R-:W-:-:S06]  /*1620*/  VIADD R13, R13, 0xfff00000 ;  /* 0xfff000000d0d7836 */ /* 0x000fcc0000000000 */
[----:B------:R-:W-:-:S08]  /*1630*/  DFMA R14, R10, -R10, R2 ;  /* 0x8000000a0a0e722b */ /* 0x000fd00000000002 */
[----:B------:R-:W-:-:S10]  /*1640*/  DFMA R10, R12, R14, R10 ;  /* 0x0000000e0c0a722b */ /* 0x000fd4000000000a */
[----:B------:R-:W-:Y:S01]  /*1650*/  VIADD R11, R11, 0xfcb00000 ;  /* 0xfcb000000b0b7836 */ /* 0x000fe20000000000 */
[----:B------:R-:W-:Y:S06]  /*1660*/  BRA `(.L_x_14) ;  /* 0x0000000000047947 */ /* 0x000fec0003800000 */
.L_x_15:
[----:B------:R-:W-:-:S11]  /*1670*/  DADD R10, R2, R2 ;  /* 0x00000000020a7229 */ /* 0x000fd60000000002 */
.L_x_14:
[----:B------:R-:W-:Y:S05]  /*1680*/  BSYNC.RECONVERGENT B1 ;  /* 0x0000000000017941 */ /* 0x000fea0003800200 */
.L_x_12:
[----:B------:R-:W-:-:S04]  /*1690*/  IMAD.MOV.U32 R9, RZ, RZ, 0x0 ;  /* 0x00000000ff097424 */ /* 0x000fc800078e00ff */
[----:B------:R-:W-:Y:S05]  /*16a0*/  RET.REL.NODEC R8 `(_Z19calcular_gradientesPdS_S_ii) ;  /* 0xffffffe808547950 */ /* 0x000fea0003c3ffff */
.L_x_16:
        /* <DEDUP_REMOVED lines=13> */
.L_x_18:


//--------------------- .nv.shared.reserved.0     --------------------------
	.section	.nv.shared.reserved.0,"aw",@nobits
	.weak		__nv_reservedSMEM_offset_0_alias
	.size		__nv_reservedSMEM_offset_0_alias, 0, 64
	.other		__nv_reservedSMEM_offset_0_alias,@"STO_CUDA_RESERVED_SHARED STV_DEFAULT"
__nv_reservedSMEM_offset_0_alias:
	.zero		0
	.zero		64


//--------------------- .nv.constant0._Z18aplicar_thresholdsPdS_ddii --------------------------
	.section	.nv.constant0._Z18aplicar_thresholdsPdS_ddii,"a",@progbits
	.sectionflags	@""
	.align	4
.nv.constant0._Z18aplicar_thresholdsPdS_ddii:
	.zero		936


//--------------------- .nv.constant0._Z19calcular_gradientesPdS_S_ii --------------------------
	.section	.nv.constant0._Z19calcular_gradientesPdS_S_ii,"a",@progbits
	.sectionflags	@""
	.align	4
.nv.constant0._Z19calcular_gradientesPdS_S_ii:
	.zero		928


//--------------------- SYMBOLS --------------------------

	.type		.nv.reservedSmem.offset0,@object
	.size		.nv.reservedSmem.offset0,0x4
